	.target	sm_90a

	.elftype	@"ET_EXEC"


//--------------------- .note.nv.tkinfo           --------------------------
	.section	.note.nv.tkinfo,"",@"SHT_NOTE"
	.sectionflags	@"SHF_NOTE_NV_TKINFO"
	.tkinfo
        /*0018*/ 	.word	0x00000002
        /*0030*/ 	.string	""
        /*0030*/ 	.string	"ptxas"
        /*0030*/ 	.string	"Cuda compilation tools, release 13.0, V13.0.88"
        /*0030*/ 	.string	"Build cuda_13.0.r13.0/compiler.36424714_0"
        /*0030*/ 	.string	"-arch sm_90a -m 64 "



//--------------------- .note.nv.cuinfo           --------------------------
	.section	.note.nv.cuinfo,"",@"SHT_NOTE"
	.sectionflags	@"SHF_NOTE_NV_CUINFO"
        /*0018*/ 	.short	0x0002
        /*001a*/ 	.short	0x005a
        /*001c*/ 	.short	0x0082
	.zero		2


//--------------------- .nv.info                  --------------------------
	.section	.nv.info,"",@"SHT_CUDA_INFO"
	.align	4


	//----- nvinfo : EIATTR_REGCOUNT
	.align		4
        /*0000*/ 	.byte	0x04, 0x2f
        /*0002*/ 	.short	(.L_15 - .L_14)
	.align		4
.L_14:
        /*0004*/ 	.word	index@(_ZN7cutlass13device_kernelINS_4gemm6kernel13GemmUniversalIN4cute5tupleIJiiiiEEENS1_10collective13CollectiveMmaINS1_34MainloopSm90TmaGmmaWarpSpecializedILi7ENS5_IJNS4_1CILi1EEESB_SB_EEENS1_35KernelTmaWarpSpecializedCooperativeEEENS5_IJNSA_ILi128EEENSA_ILi64EEESF_EEEfNS5_IJlSB_lEEEfSI_NS4_8TiledMMAINS4_8MMA_AtomIJNS4_4SM904GMMA29MMA_64x64x8_F32TF32TF32_SS_TNILNSM_7ScaleInE1ELSO_1EEEEEENS4_6LayoutINS5_IJNSA_ILi2EEESB_SB_EEENS5_IJSB_NSA_ILi0EEESU_EEEEENS5_IJNS4_10UnderscoreESX_SX_EEEEENS4_13SM90_TMA_LOADENS4_14ComposedLayoutINS4_7SwizzleILi3ELi4ELi3EEENS4_18smem_ptr_flag_bitsILi32EEENSR_INS5_IJNSA_ILi8EEENSA_ILi32EEEEEENS5_IJS17_SB_EEEEEEEvNS4_8identityES10_S1B_vS1C_EENS_8epilogue10collective6detail29Sm90TmaWarpSpecializedAdapterINS1F_15DefaultEpilogueIfSI_SI_NS1E_6thread17LinearCombinationIfLi1EffLNS1J_9ScaleType4KindE0ELNS_15FloatRoundStyleE2EfEENS1_15EpilogueDefaultEEEEEvvEEEEvNT_6ParamsE)
        /*0008*/ 	.word	0x000000a8


	//----- nvinfo : EIATTR_FRAME_SIZE
	.align		4
.L_15:
        /*000c*/ 	.byte	0x04, 0x11
        /*000e*/ 	.short	(.L_17 - .L_16)
	.align		4
.L_16:
        /*0010*/ 	.word	index@(_ZN7cutlass13device_kernelINS_4gemm6kernel13GemmUniversalIN4cute5tupleIJiiiiEEENS1_10collective13CollectiveMmaINS1_34MainloopSm90TmaGmmaWarpSpecializedILi7ENS5_IJNS4_1CILi1EEESB_SB_EEENS1_35KernelTmaWarpSpecializedCooperativeEEENS5_IJNSA_ILi128EEENSA_ILi64EEESF_EEEfNS5_IJlSB_lEEEfSI_NS4_8TiledMMAINS4_8MMA_AtomIJNS4_4SM904GMMA29MMA_64x64x8_F32TF32TF32_SS_TNILNSM_7ScaleInE1ELSO_1EEEEEENS4_6LayoutINS5_IJNSA_ILi2EEESB_SB_EEENS5_IJSB_NSA_ILi0EEESU_EEEEENS5_IJNS4_10UnderscoreESX_SX_EEEEENS4_13SM90_TMA_LOADENS4_14ComposedLayoutINS4_7SwizzleILi3ELi4ELi3EEENS4_18smem_ptr_flag_bitsILi32EEENSR_INS5_IJNSA_ILi8EEENSA_ILi32EEEEEENS5_IJS17_SB_EEEEEEEvNS4_8identityES10_S1B_vS1C_EENS_8epilogue10collective6detail29Sm90TmaWarpSpecializedAdapterINS1F_15DefaultEpilogueIfSI_SI_NS1E_6thread17LinearCombinationIfLi1EffLNS1J_9ScaleType4KindE0ELNS_15FloatRoundStyleE2EfEENS1_15EpilogueDefaultEEEEEvvEEEEvNT_6ParamsE)
        /*0014*/ 	.word	0x00000000


	//----- nvinfo : EIATTR_MIN_STACK_SIZE
	.align		4
.L_17:
        /*0018*/ 	.byte	0x04, 0x12
        /*001a*/ 	.short	(.L_19 - .L_18)
	.align		4
.L_18:
        /*001c*/ 	.word	index@(_ZN7cutlass13device_kernelINS_4gemm6kernel13GemmUniversalIN4cute5tupleIJiiiiEEENS1_10collective13CollectiveMmaINS1_34MainloopSm90TmaGmmaWarpSpecializedILi7ENS5_IJNS4_1CILi1EEESB_SB_EEENS1_35KernelTmaWarpSpecializedCooperativeEEENS5_IJNSA_ILi128EEENSA_ILi64EEESF_EEEfNS5_IJlSB_lEEEfSI_NS4_8TiledMMAINS4_8MMA_AtomIJNS4_4SM904GMMA29MMA_64x64x8_F32TF32TF32_SS_TNILNSM_7ScaleInE1ELSO_1EEEEEENS4_6LayoutINS5_IJNSA_ILi2EEESB_SB_EEENS5_IJSB_NSA_ILi0EEESU_EEEEENS5_IJNS4_10UnderscoreESX_SX_EEEEENS4_13SM90_TMA_LOADENS4_14ComposedLayoutINS4_7SwizzleILi3ELi4ELi3EEENS4_18smem_ptr_flag_bitsILi32EEENSR_INS5_IJNSA_ILi8EEENSA_ILi32EEEEEENS5_IJS17_SB_EEEEEEEvNS4_8identityES10_S1B_vS1C_EENS_8epilogue10collective6detail29Sm90TmaWarpSpecializedAdapterINS1F_15DefaultEpilogueIfSI_SI_NS1E_6thread17LinearCombinationIfLi1EffLNS1J_9ScaleType4KindE0ELNS_15FloatRoundStyleE2EfEENS1_15EpilogueDefaultEEEEEvvEEEEvNT_6ParamsE)
        /*0020*/ 	.word	0x00000000
.L_19:


//--------------------- .nv.compat                --------------------------
	.section	.nv.compat,"",@"SHT_CUDA_COMPAT_INFO"
	.align	4
        /*0000*/ 	.byte	0x02, 0x09, 0x01, 0x00, 0x02, 0x02, 0x04, 0x00, 0x02, 0x05, 0x05, 0x00, 0x03, 0x07, 0x01, 0x01
        /*0010*/ 	.byte	0x02, 0x03, 0x01, 0x00, 0x02, 0x06, 0x01, 0x00, 0x04, 0x0b, 0x08, 0x00, 0x00, 0x00, 0x00, 0x00
        /*0020*/ 	.byte	0x00, 0x00, 0x00, 0x00


//--------------------- .nv.info._ZN7cutlass13device_kernelINS_4gemm6kernel13GemmUniversalIN4cute5tupleIJiiiiEEENS1_10collective13CollectiveMmaINS1_34MainloopSm90TmaGmmaWarpSpecializedILi7ENS5_IJNS4_1CILi1EEESB_SB_EEENS1_35KernelTmaWarpSpecializedCooperativeEEENS5_IJNSA_ILi128EEENSA_ILi64EEESF_EEEfNS5_IJlSB_lEEEfSI_NS4_8TiledMMAINS4_8MMA_AtomIJNS4_4SM904GMMA29MMA_64x64x8_F32TF32TF32_SS_TNILNSM_7ScaleInE1ELSO_1EEEEEENS4_6LayoutINS5_IJNSA_ILi2EEESB_SB_EEENS5_IJSB_NSA_ILi0EEESU_EEEEENS5_IJNS4_10UnderscoreESX_SX_EEEEENS4_13SM90_TMA_LOADENS4_14ComposedLayoutINS4_7SwizzleILi3ELi4ELi3EEENS4_18smem_ptr_flag_bitsILi32EEENSR_INS5_IJNSA_ILi8EEENSA_ILi32EEEEEENS5_IJS17_SB_EEEEEEEvNS4_8identityES10_S1B_vS1C_EENS_8epilogue10collective6detail29Sm90TmaWarpSpecializedAdapterINS1F_15DefaultEpilogueIfSI_SI_NS1E_6thread17LinearCombinationIfLi1EffLNS1J_9ScaleType4KindE0ELNS_15FloatRoundStyleE2EfEENS1_15EpilogueDefaultEEEEEvvEEEEvNT_6ParamsE --------------------------
	.section	.nv.info._ZN7cutlass13device_kernelINS_4gemm6kernel13GemmUniversalIN4cute5tupleIJiiiiEEENS1_10collective13CollectiveMmaINS1_34MainloopSm90TmaGmmaWarpSpecializedILi7ENS5_IJNS4_1CILi1EEESB_SB_EEENS1_35KernelTmaWarpSpecializedCooperativeEEENS5_IJNSA_ILi128EEENSA_ILi64EEESF_EEEfNS5_IJlSB_lEEEfSI_NS4_8TiledMMAINS4_8MMA_AtomIJNS4_4SM904GMMA29MMA_64x64x8_F32TF32TF32_SS_TNILNSM_7ScaleInE1ELSO_1EEEEEENS4_6LayoutINS5_IJNSA_ILi2EEESB_SB_EEENS5_IJSB_NSA_ILi0EEESU_EEEEENS5_IJNS4_10UnderscoreESX_SX_EEEEENS4_13SM90_TMA_LOADENS4_14ComposedLayoutINS4_7SwizzleILi3ELi4ELi3EEENS4_18smem_ptr_flag_bitsILi32EEENSR_INS5_IJNSA_ILi8EEENSA_ILi32EEEEEENS5_IJS17_SB_EEEEEEEvNS4_8identityES10_S1B_vS1C_EENS_8epilogue10collective6detail29Sm90TmaWarpSpecializedAdapterINS1F_15DefaultEpilogueIfSI_SI_NS1E_6thread17LinearCombinationIfLi1EffLNS1J_9ScaleType4KindE0ELNS_15FloatRoundStyleE2EfEENS1_15EpilogueDefaultEEEEEvvEEEEvNT_6ParamsE,"",@"SHT_CUDA_INFO"
	.sectionflags	@""
	.align	4


	//----- nvinfo : EIATTR_CUDA_API_VERSION
	.align		4
        /*0000*/ 	.byte	0x04, 0x37
        /*0002*/ 	.short	(.L_21 - .L_20)
.L_20:
        /*0004*/ 	.word	0x00000082


	//----- nvinfo : EIATTR_KPARAM_INFO
	.align		4
.L_21:
        /*0008*/ 	.byte	0x04, 0x17
        /*000a*/ 	.short	(.L_23 - .L_22)
.L_22:
        /*000c*/ 	.word	0x00000000
        /*0010*/ 	.short	0x0000
        /*0012*/ 	.short	0x0070
        /*0014*/ 	.byte	0x00, 0xf0, 0x01, 0x10


	//----- nvinfo : EIATTR_SPARSE_MMA_MASK
	.align		4
.L_23:
        /*0018*/ 	.byte	0x03, 0x50
        /*001a*/ 	.short	0x0000


	//----- nvinfo : EIATTR_MAXREG_COUNT
	.align		4
        /*001c*/ 	.byte	0x03, 0x1b
        /*001e*/ 	.short	0x00a8


	//----- nvinfo : EIATTR_NUM_BARRIERS
	.align		4
        /*0020*/ 	.byte	0x02, 0x4c
        /*0022*/ 	.byte	0x01
	.zero		1


	//----- nvinfo : EIATTR_EXTERNS
	.align		4
        /*0024*/ 	.byte	0x04, 0x0f
        /*0026*/ 	.short	(.L_25 - .L_24)


	//   ....[0]....
	.align		4
.L_24:
        /*0028*/ 	.word	index@(__assertfail)


	//----- nvinfo : EIATTR_MERCURY_ISA_VERSION
	.align		4
.L_25:
        /*002c*/ 	.byte	0x03, 0x5f
        /*002e*/ 	.short	0x0101


	//----- nvinfo : EIATTR_INT_WARP_WIDE_INSTR_OFFSETS
	.align		4
        /*0030*/ 	.byte	0x04, 0x31
        /*0032*/ 	.short	(.L_27 - .L_26)


	//   ....[0]....
.L_26:
        /*0034*/ 	.word	0x00000450


	//   ....[1]....
        /*0038*/ 	.word	0x00000460


	//   ....[2]....
        /*003c*/ 	.word	0x00000520


	//----- nvinfo : EIATTR_COOP_GROUP_MASK_REGIDS
	.align		4
.L_27:
        /*0040*/ 	.byte	0x04, 0x29
        /*0042*/ 	.short	(.L_29 - .L_28)


	//   ....[0]....
.L_28:
        /*0044*/ 	.word	0xffffffff


	//   ....[1]....
        /*0048*/ 	.word	0xffffffff


	//   ....[2]....
        /*004c*/ 	.word	0xffffffff


	//   ....[3]....
        /*0050*/ 	.word	0xffffffff


	//   ....[4]....
        /*0054*/ 	.word	0xffffffff


	//----- nvinfo : EIATTR_COOP_GROUP_INSTR_OFFSETS
	.align		4
.L_29:
        /*0058*/ 	.byte	0x04, 0x28
        /*005a*/ 	.short	(.L_31 - .L_30)


	//   ....[0]....
.L_30:
        /*005c*/ 	.word	0x00000060


	//   ....[1]....
        /*0060*/ 	.word	0x00000070


	//   ....[2]....
        /*0064*/ 	.word	0x00000130


	//   ....[3]....
        /*0068*/ 	.word	0x00000320


	//   ....[4]....
        /*006c*/ 	.word	0x00001220


	//----- nvinfo : EIATTR_REG_RECONFIG
	.align		4
.L_31:
        /*0070*/ 	.byte	0x01, 0x54
	.zero		2


	//----- nvinfo : EIATTR_SYSCALL_OFFSETS
	.align		4
        /*0074*/ 	.byte	0x04, 0x46
        /*0076*/ 	.short	(.L_33 - .L_32)


	//   ....[0]....
.L_32:
        /*0078*/ 	.word	0x00001410


	//----- nvinfo : EIATTR_MBARRIER_INSTR_OFFSETS
	.align		4
.L_33:
        /*007c*/ 	.byte	0x04, 0x39
        /*007e*/ 	.short	(.L_35 - .L_34)


	//   ....[0]....
.L_34:
        /*0080*/ 	.word	0x00000230
        /*0084*/ 	.word	0x000000ff
        /*0088*/ 	.word	0x00000000
        /*008c*/ 	.short	0x0100
        /*008e*/ 	.byte	0x08
	.zero		1


	//   ....[1]....
        /*0090*/ 	.word	0x00000240
        /*0094*/ 	.word	0x000000ff
        /*0098*/ 	.word	0x00000038
        /*009c*/ 	.short	0x0100
        /*009e*/ 	.byte	0x08
	.zero		1


	//   ....[2]....
        /*00a0*/ 	.word	0x00000250
        /*00a4*/ 	.word	0x000000ff
        /*00a8*/ 	.word	0x00000008
        /*00ac*/ 	.short	0x0100
        /*00ae*/ 	.byte	0x08
	.zero		1


	//   ....[3]....
        /*00b0*/ 	.word	0x00000260
        /*00b4*/ 	.word	0x000000ff
        /*00b8*/ 	.word	0x00000040
        /*00bc*/ 	.short	0x0100
        /*00be*/ 	.byte	0x08
	.zero		1


	//   ....[4]....
        /*00c0*/ 	.word	0x00000270
        /*00c4*/ 	.word	0x000000ff
        /*00c8*/ 	.word	0x00000010
        /*00cc*/ 	.short	0x0100
        /*00ce*/ 	.byte	0x08
	.zero		1


	//   ....[5]....
        /*00d0*/ 	.word	0x00000280
        /*00d4*/ 	.word	0x000000ff
        /*00d8*/ 	.word	0x00000048
        /*00dc*/ 	.short	0x0100
        /*00de*/ 	.byte	0x08
	.zero		1


	//   ....[6]....
        /*00e0*/ 	.word	0x00000290
        /*00e4*/ 	.word	0x000000ff
        /*00e8*/ 	.word	0x00000018
        /*00ec*/ 	.short	0x0100
        /*00ee*/ 	.byte	0x08
	.zero		1


	//   ....[7]....
        /*00f0*/ 	.word	0x000002a0
        /*00f4*/ 	.word	0x000000ff
        /*00f8*/ 	.word	0x00000050
        /*00fc*/ 	.short	0x0100
        /*00fe*/ 	.byte	0x08
	.zero		1


	//   ....[8]....
        /*0100*/ 	.word	0x000002b0
        /*0104*/ 	.word	0x000000ff
        /*0108*/ 	.word	0x00000020
        /*010c*/ 	.short	0x0100
        /*010e*/ 	.byte	0x08
	.zero		1


	//   ....[9]....
        /*0110*/ 	.word	0x000002c0
        /*0114*/ 	.word	0x000000ff
        /*0118*/ 	.word	0x00000058
        /*011c*/ 	.short	0x0100
        /*011e*/ 	.byte	0x08
	.zero		1


	//   ....[10]....
        /*0120*/ 	.word	0x000002d0
        /*0124*/ 	.word	0x000000ff
        /*0128*/ 	.word	0x00000028
        /*012c*/ 	.short	0x0100
        /*012e*/ 	.byte	0x08
	.zero		1


	//   ....[11]....
        /*0130*/ 	.word	0x000002e0
        /*0134*/ 	.word	0x000000ff
        /*0138*/ 	.word	0x00000060
        /*013c*/ 	.short	0x0100
        /*013e*/ 	.byte	0x08
	.zero		1


	//   ....[12]....
        /*0140*/ 	.word	0x000002f0
        /*0144*/ 	.word	0x000000ff
        /*0148*/ 	.word	0x00000030
        /*014c*/ 	.short	0x0100
        /*014e*/ 	.byte	0x08
	.zero		1


	//   ....[13]....
        /*0150*/ 	.word	0x00000300
        /*0154*/ 	.word	0x000000ff
        /*0158*/ 	.word	0x00000068
        /*015c*/ 	.short	0x0100
        /*015e*/ 	.byte	0x08
	.zero		1


	//   ....[14]....
        /*0160*/ 	.word	0x000005a0
        /*0164*/ 	.word	0x000000ff
        /*0168*/ 	.word	0x00000080
        /*016c*/ 	.short	0x0100
        /*016e*/ 	.byte	0x08
	.zero		1


	//   ....[15]....
        /*0170*/ 	.word	0x00000620
        /*0174*/ 	.word	0x000000ff
        /*0178*/ 	.word	0x00000088
        /*017c*/ 	.short	0x0100
        /*017e*/ 	.byte	0x08
	.zero		1


	//   ....[16]....
        /*0180*/ 	.word	0x00001490
        /*0184*/ 	.word	0x00000003
        /*0188*/ 	.word	0x00000000
        /*018c*/ 	.short	0x010a
        /*018e*/ 	.byte	0x3f
	.zero		1


	//   ....[17]....
        /*0190*/ 	.word	0x000014f0
        /*0194*/ 	.word	0x00000003
        /*0198*/ 	.word	0x00000000
        /*019c*/ 	.short	0x010a
        /*019e*/ 	.byte	0x3f
	.zero		1


	//   ....[18]....
        /*01a0*/ 	.word	0x00001da0
        /*01a4*/ 	.word	0x000000ff
        /*01a8*/ 	.word	0x00000000
        /*01ac*/ 	.short	0x010a
        /*01ae*/ 	.byte	0x04
	.zero		1


	//   ....[19]....
        /*01b0*/ 	.word	0x00001de0
        /*01b4*/ 	.word	0x000000ff
        /*01b8*/ 	.word	0x00000000
        /*01bc*/ 	.short	0x010a
        /*01be*/ 	.byte	0x04
	.zero		1


	//   ....[20]....
        /*01c0*/ 	.word	0x00002580
        /*01c4*/ 	.word	0x000000ff
        /*01c8*/ 	.word	0x00000000
        /*01cc*/ 	.short	0x0101
        /*01ce*/ 	.byte	0x0a
	.zero		1


	//   ....[21]....
        /*01d0*/ 	.word	0x00002780
        /*01d4*/ 	.word	0x000000ff
        /*01d8*/ 	.word	0x00000000
        /*01dc*/ 	.short	0x0101
        /*01de*/ 	.byte	0x04
	.zero		1


	//   ....[22]....
        /*01e0*/ 	.word	0x000054c0
        /*01e4*/ 	.word	0x0000000e
        /*01e8*/ 	.word	0x00000038
        /*01ec*/ 	.short	0x010a
        /*01ee*/ 	.byte	0x3f
	.zero		1


	//   ....[23]....
        /*01f0*/ 	.word	0x00005ae0
        /*01f4*/ 	.word	0x00000006
        /*01f8*/ 	.word	0x00000088
        /*01fc*/ 	.short	0x0101
        /*01fe*/ 	.byte	0x3f
	.zero		1


	//   ....[24]....
        /*0200*/ 	.word	0x000061c0
        /*0204*/ 	.word	0x00000007
        /*0208*/ 	.word	0x00000000
        /*020c*/ 	.short	0x010a
        /*020e*/ 	.byte	0x3f
	.zero		1


	//   ....[25]....
        /*0210*/ 	.word	0x00006240
        /*0214*/ 	.word	0x00000009
        /*0218*/ 	.word	0x00000000
        /*021c*/ 	.short	0x010a
        /*021e*/ 	.byte	0x3f
	.zero		1


	//   ....[26]....
        /*0220*/ 	.word	0x000062d0
        /*0224*/ 	.word	0x00000006
        /*0228*/ 	.word	0x00000000
        /*022c*/ 	.short	0x010a
        /*022e*/ 	.byte	0x3f
	.zero		1


	//   ....[27]....
        /*0230*/ 	.word	0x00006360
        /*0234*/ 	.word	0x00000009
        /*0238*/ 	.word	0x00000000
        /*023c*/ 	.short	0x010a
        /*023e*/ 	.byte	0x3f
	.zero		1


	//   ....[28]....
        /*0240*/ 	.word	0x000063f0
        /*0244*/ 	.word	0x00000006
        /*0248*/ 	.word	0x00000000
        /*024c*/ 	.short	0x010a
        /*024e*/ 	.byte	0x3f
	.zero		1


	//   ....[29]....
        /*0250*/ 	.word	0x00006480
        /*0254*/ 	.word	0x00000009
        /*0258*/ 	.word	0x00000000
        /*025c*/ 	.short	0x010a
        /*025e*/ 	.byte	0x3f
	.zero		1


	//   ....[30]....
        /*0260*/ 	.word	0x00006510
        /*0264*/ 	.word	0x00000003
        /*0268*/ 	.word	0x00000000
        /*026c*/ 	.short	0x010a
        /*026e*/ 	.byte	0x3f
	.zero		1


	//   ....[31]....
        /*0270*/ 	.word	0x00006570
        /*0274*/ 	.word	0x00000003
        /*0278*/ 	.word	0x00000000
        /*027c*/ 	.short	0x010a
        /*027e*/ 	.byte	0x3f
	.zero		1


	//   ....[32]....
        /*0280*/ 	.word	0x000065d0
        /*0284*/ 	.word	0x00000004
        /*0288*/ 	.word	0x00000000
        /*028c*/ 	.short	0x010a
        /*028e*/ 	.byte	0x3f
	.zero		1


	//   ....[33]....
        /*0290*/ 	.word	0x000066a0
        /*0294*/ 	.word	0x0000000e
        /*0298*/ 	.word	0x00000038
        /*029c*/ 	.short	0x010a
        /*029e*/ 	.byte	0x3f
	.zero		1


	//   ....[34]....
        /*02a0*/ 	.word	0x00006770
        /*02a4*/ 	.word	0x00000007
        /*02a8*/ 	.word	0x00000000
        /*02ac*/ 	.short	0x010a
        /*02ae*/ 	.byte	0x3f
	.zero		1


	//   ....[35]....
        /*02b0*/ 	.word	0x000067c0
        /*02b4*/ 	.word	0x00000009
        /*02b8*/ 	.word	0x00000000
        /*02bc*/ 	.short	0x010a
        /*02be*/ 	.byte	0x3f
	.zero		1


	//   ....[36]....
        /*02c0*/ 	.word	0x00006810
        /*02c4*/ 	.word	0x00000006
        /*02c8*/ 	.word	0x00000000
        /*02cc*/ 	.short	0x010a
        /*02ce*/ 	.byte	0x3f
	.zero		1


	//   ....[37]....
        /*02d0*/ 	.word	0x00006860
        /*02d4*/ 	.word	0x00000009
        /*02d8*/ 	.word	0x00000000
        /*02dc*/ 	.short	0x010a
        /*02de*/ 	.byte	0x3f
	.zero		1


	//   ....[38]....
        /*02e0*/ 	.word	0x000068b0
        /*02e4*/ 	.word	0x00000006
        /*02e8*/ 	.word	0x00000000
        /*02ec*/ 	.short	0x010a
        /*02ee*/ 	.byte	0x3f
	.zero		1


	//   ....[39]....
        /*02f0*/ 	.word	0x00006900
        /*02f4*/ 	.word	0x00000009
        /*02f8*/ 	.word	0x00000000
        /*02fc*/ 	.short	0x010a
        /*02fe*/ 	.byte	0x3f
	.zero		1


	//----- nvinfo : EIATTR_NUM_MBARRIERS
	.align		4
.L_35:
        /*0300*/ 	.byte	0x03, 0x38
        /*0302*/ 	.short	0x0010


	//----- nvinfo : EIATTR_EXIT_INSTR_OFFSETS
	.align		4
        /*0304*/ 	.byte	0x04, 0x1c
        /*0306*/ 	.short	(.L_37 - .L_36)


	//   ....[0]....
.L_36:
        /*0308*/ 	.word	0x000006c0


	//   ....[1]....
        /*030c*/ 	.word	0x00000f80


	//   ....[2]....
        /*0310*/ 	.word	0x00004ba0


	//   ....[3]....
        /*0314*/ 	.word	0x000051d0


	//   ....[4]....
        /*0318*/ 	.word	0x00006560


	//----- nvinfo : EIATTR_MAX_THREADS
	.align		4
.L_37:
        /*031c*/ 	.byte	0x04, 0x05
        /*031e*/ 	.short	(.L_39 - .L_38)
.L_38:
        /*0320*/ 	.word	0x00000180
        /*0324*/ 	.word	0x00000001
        /*0328*/ 	.word	0x00000001


	//----- nvinfo : EIATTR_CRS_STACK_SIZE
	.align		4
.L_39:
        /*032c*/ 	.byte	0x04, 0x1e
        /*032e*/ 	.short	(.L_41 - .L_40)
.L_40:
        /*0330*/ 	.word	0x00000000


	//----- nvinfo : EIATTR_CBANK_PARAM_SIZE
	.align		4
.L_41:
        /*0334*/ 	.byte	0x03, 0x19
        /*0336*/ 	.short	0x0470


	//----- nvinfo : EIATTR_PARAM_CBANK
	.align		4
        /*0338*/ 	.byte	0x04, 0x0a
        /*033a*/ 	.short	(.L_43 - .L_42)
	.align		4
.L_42:
        /*033c*/ 	.word	index@(.nv.constant0._ZN7cutlass13device_kernelINS_4gemm6kernel13GemmUniversalIN4cute5tupleIJiiiiEEENS1_10collective13CollectiveMmaINS1_34MainloopSm90TmaGmmaWarpSpecializedILi7ENS5_IJNS4_1CILi1EEESB_SB_EEENS1_35KernelTmaWarpSpecializedCooperativeEEENS5_IJNSA_ILi128EEENSA_ILi64EEESF_EEEfNS5_IJlSB_lEEEfSI_NS4_8TiledMMAINS4_8MMA_AtomIJNS4_4SM904GMMA29MMA_64x64x8_F32TF32TF32_SS_TNILNSM_7ScaleInE1ELSO_1EEEEEENS4_6LayoutINS5_IJNSA_ILi2EEESB_SB_EEENS5_IJSB_NSA_ILi0EEESU_EEEEENS5_IJNS4_10UnderscoreESX_SX_EEEEENS4_13SM90_TMA_LOADENS4_14ComposedLayoutINS4_7SwizzleILi3ELi4ELi3EEENS4_18smem_ptr_flag_bitsILi32EEENSR_INS5_IJNSA_ILi8EEENSA_ILi32EEEEEENS5_IJS17_SB_EEEEEEEvNS4_8identityES10_S1B_vS1C_EENS_8epilogue10collective6detail29Sm90TmaWarpSpecializedAdapterINS1F_15DefaultEpilogueIfSI_SI_NS1E_6thread17LinearCombinationIfLi1EffLNS1J_9ScaleType4KindE0ELNS_15FloatRoundStyleE2EfEENS1_15EpilogueDefaultEEEEEvvEEEEvNT_6ParamsE)
        /*0340*/ 	.short	0x0210
        /*0342*/ 	.short	0x0470


	//----- nvinfo : EIATTR_SW_WAR
	.align		4
.L_43:
        /*0344*/ 	.byte	0x04, 0x36
        /*0346*/ 	.short	(.L_45 - .L_44)
.L_44:
        /*0348*/ 	.word	0x00000008
.L_45:


//--------------------- .nv.callgraph             --------------------------
	.section	.nv.callgraph,"",@"SHT_CUDA_CALLGRAPH"
	.align	4
	.sectionentsize	8
	.align		4
        /*0000*/ 	.word	0x00000000
	.align		4
        /*0004*/ 	.word	0xffffffff
	.align		4
        /*0008*/ 	.word	index@(_ZN7cutlass13device_kernelINS_4gemm6kernel13GemmUniversalIN4cute5tupleIJiiiiEEENS1_10collective13CollectiveMmaINS1_34MainloopSm90TmaGmmaWarpSpecializedILi7ENS5_IJNS4_1CILi1EEESB_SB_EEENS1_35KernelTmaWarpSpecializedCooperativeEEENS5_IJNSA_ILi128EEENSA_ILi64EEESF_EEEfNS5_IJlSB_lEEEfSI_NS4_8TiledMMAINS4_8MMA_AtomIJNS4_4SM904GMMA29MMA_64x64x8_F32TF32TF32_SS_TNILNSM_7ScaleInE1ELSO_1EEEEEENS4_6LayoutINS5_IJNSA_ILi2EEESB_SB_EEENS5_IJSB_NSA_ILi0EEESU_EEEEENS5_IJNS4_10UnderscoreESX_SX_EEEEENS4_13SM90_TMA_LOADENS4_14ComposedLayoutINS4_7SwizzleILi3ELi4ELi3EEENS4_18smem_ptr_flag_bitsILi32EEENSR_INS5_IJNSA_ILi8EEENSA_ILi32EEEEEENS5_IJS17_SB_EEEEEEEvNS4_8identityES10_S1B_vS1C_EENS_8epilogue10collective6detail29Sm90TmaWarpSpecializedAdapterINS1F_15DefaultEpilogueIfSI_SI_NS1E_6thread17LinearCombinationIfLi1EffLNS1J_9ScaleType4KindE0ELNS_15FloatRoundStyleE2EfEENS1_15EpilogueDefaultEEEEEvvEEEEvNT_6ParamsE)
	.align		4
        /*000c*/ 	.word	index@(__assertfail)
	.align		4
        /*0010*/ 	.word	0x00000000
	.align		4
        /*0014*/ 	.word	0xfffffffe
	.align		4
        /*0018*/ 	.word	0x00000000
	.align		4
        /*001c*/ 	.word	0xfffffffd
	.align		4
        /*0020*/ 	.word	0x00000000
	.align		4
        /*0024*/ 	.word	0xfffffffc


//--------------------- .nv.constant4             --------------------------
	.section	.nv.constant4,"a",@progbits
	.align	8
	.align		8
.nv.constant4:
        /*0000*/ 	.dword	__assertfail
	.align		8
        /*0008*/ 	.dword	__unnamed_1
	.align		8
        /*0010*/ 	.dword	_ZN40_INTERNAL_5585da4c_4_k_cu_78a16a7a_196904cuda3std3__45__cpo5beginE
	.align		8
        /*0018*/ 	.dword	_ZN40_INTERNAL_5585da4c_4_k_cu_78a16a7a_196904cuda3std3__45__cpo3endE
	.align		8
        /*0020*/ 	.dword	_ZN40_INTERNAL_5585da4c_4_k_cu_78a16a7a_196904cuda3std3__45__cpo6cbeginE
	.align		8
        /*0028*/ 	.dword	_ZN40_INTERNAL_5585da4c_4_k_cu_78a16a7a_196904cuda3std3__45__cpo4cendE
	.align		8
        /*0030*/ 	.dword	_ZN40_INTERNAL_5585da4c_4_k_cu_78a16a7a_196904cuda3std3__442_GLOBAL__N__5585da4c_4_k_cu_78a16a7a_196906ignoreE
	.align		8
        /*0038*/ 	.dword	_ZN40_INTERNAL_5585da4c_4_k_cu_78a16a7a_196904cuda3std3__419piecewise_constructE
	.align		8
        /*0040*/ 	.dword	_ZN40_INTERNAL_5585da4c_4_k_cu_78a16a7a_196904cuda3std3__48in_placeE
	.align		8
        /*0048*/ 	.dword	_ZN40_INTERNAL_5585da4c_4_k_cu_78a16a7a_196904cuda3std6ranges3__45__cpo4swapE
	.align		8
        /*0050*/ 	.dword	_ZN40_INTERNAL_5585da4c_4_k_cu_78a16a7a_196904cuda3std6ranges3__45__cpo9iter_moveE
	.align		8
        /*0058*/ 	.dword	_ZN40_INTERNAL_5585da4c_4_k_cu_78a16a7a_196904cute7productE
	.align		8
        /*0060*/ 	.dword	_ZN40_INTERNAL_5585da4c_4_k_cu_78a16a7a_196904cute1_E
	.align		8
        /*0068*/ 	.dword	$str$22
	.align		8
        /*0070*/ 	.dword	$str$23


//--------------------- .text._ZN7cutlass13device_kernelINS_4gemm6kernel13GemmUniversalIN4cute5tupleIJiiiiEEENS1_10collective13CollectiveMmaINS1_34MainloopSm90TmaGmmaWarpSpecializedILi7ENS5_IJNS4_1CILi1EEESB_SB_EEENS1_35KernelTmaWarpSpecializedCooperativeEEENS5_IJNSA_ILi128EEENSA_ILi64EEESF_EEEfNS5_IJlSB_lEEEfSI_NS4_8TiledMMAINS4_8MMA_AtomIJNS4_4SM904GMMA29MMA_64x64x8_F32TF32TF32_SS_TNILNSM_7ScaleInE1ELSO_1EEEEEENS4_6LayoutINS5_IJNSA_ILi2EEESB_SB_EEENS5_IJSB_NSA_ILi0EEESU_EEEEENS5_IJNS4_10UnderscoreESX_SX_EEEEENS4_13SM90_TMA_LOADENS4_14ComposedLayoutINS4_7SwizzleILi3ELi4ELi3EEENS4_18smem_ptr_flag_bitsILi32EEENSR_INS5_IJNSA_ILi8EEENSA_ILi32EEEEEENS5_IJS17_SB_EEEEEEEvNS4_8identityES10_S1B_vS1C_EENS_8epilogue10collective6detail29Sm90TmaWarpSpecializedAdapterINS1F_15DefaultEpilogueIfSI_SI_NS1E_6thread17LinearCombinationIfLi1EffLNS1J_9ScaleType4KindE0ELNS_15FloatRoundStyleE2EfEENS1_15EpilogueDefaultEEEEEvvEEEEvNT_6ParamsE --------------------------
	.section	.text._ZN7cutlass13device_kernelINS_4gemm6kernel13GemmUniversalIN4cute5tupleIJiiiiEEENS1_10collective13CollectiveMmaINS1_34MainloopSm90TmaGmmaWarpSpecializedILi7ENS5_IJNS4_1CILi1EEESB_SB_EEENS1_35KernelTmaWarpSpecializedCooperativeEEENS5_IJNSA_ILi128EEENSA_ILi64EEESF_EEEfNS5_IJlSB_lEEEfSI_NS4_8TiledMMAINS4_8MMA_AtomIJNS4_4SM904GMMA29MMA_64x64x8_F32TF32TF32_SS_TNILNSM_7ScaleInE1ELSO_1EEEEEENS4_6LayoutINS5_IJNSA_ILi2EEESB_SB_EEENS5_IJSB_NSA_ILi0EEESU_EEEEENS5_IJNS4_10UnderscoreESX_SX_EEEEENS4_13SM90_TMA_LOADENS4_14ComposedLayoutINS4_7SwizzleILi3ELi4ELi3EEENS4_18smem_ptr_flag_bitsILi32EEENSR_INS5_IJNSA_ILi8EEENSA_ILi32EEEEEENS5_IJS17_SB_EEEEEEEvNS4_8identityES10_S1B_vS1C_EENS_8epilogue10collective6detail29Sm90TmaWarpSpecializedAdapterINS1F_15DefaultEpilogueIfSI_SI_NS1E_6thread17LinearCombinationIfLi1EffLNS1J_9ScaleType4KindE0ELNS_15FloatRoundStyleE2EfEENS1_15EpilogueDefaultEEEEEvvEEEEvNT_6ParamsE,"ax",@progbits
	.align	128
.text._ZN7cutlass13device_kernelINS_4gemm6kernel13GemmUniversalIN4cute5tupleIJiiiiEEENS1_10collective13CollectiveMmaINS1_34MainloopSm90TmaGmmaWarpSpecializedILi7ENS5_IJNS4_1CILi1EEESB_SB_EEENS1_35KernelTmaWarpSpecializedCooperativeEEENS5_IJNSA_ILi128EEENSA_ILi64EEESF_EEEfNS5_IJlSB_lEEEfSI_NS4_8TiledMMAINS4_8MMA_AtomIJNS4_4SM904GMMA29MMA_64x64x8_F32TF32TF32_SS_TNILNSM_7ScaleInE1ELSO_1EEEEEENS4_6LayoutINS5_IJNSA_ILi2EEESB_SB_EEENS5_IJSB_NSA_ILi0EEESU_EEEEENS5_IJNS4_10UnderscoreESX_SX_EEEEENS4_13SM90_TMA_LOADENS4_14ComposedLayoutINS4_7SwizzleILi3ELi4ELi3EEENS4_18smem_ptr_flag_bitsILi32EEENSR_INS5_IJNSA_ILi8EEENSA_ILi32EEEEEENS5_IJS17_SB_EEEEEEEvNS4_8identityES10_S1B_vS1C_EENS_8epilogue10collective6detail29Sm90TmaWarpSpecializedAdapterINS1F_15DefaultEpilogueIfSI_SI_NS1E_6thread17LinearCombinationIfLi1EffLNS1J_9ScaleType4KindE0ELNS_15FloatRoundStyleE2EfEENS1_15EpilogueDefaultEEEEEvvEEEEvNT_6ParamsE:
        .type           _ZN7cutlass13device_kernelINS_4gemm6kernel13GemmUniversalIN4cute5tupleIJiiiiEEENS1_10collective13CollectiveMmaINS1_34MainloopSm90TmaGmmaWarpSpecializedILi7ENS5_IJNS4_1CILi1EEESB_SB_EEENS1_35KernelTmaWarpSpecializedCooperativeEEENS5_IJNSA_ILi128EEENSA_ILi64EEESF_EEEfNS5_IJlSB_lEEEfSI_NS4_8TiledMMAINS4_8MMA_AtomIJNS4_4SM904GMMA29MMA_64x64x8_F32TF32TF32_SS_TNILNSM_7ScaleInE1ELSO_1EEEEEENS4_6LayoutINS5_IJNSA_ILi2EEESB_SB_EEENS5_IJSB_NSA_ILi0EEESU_EEEEENS5_IJNS4_10UnderscoreESX_SX_EEEEENS4_13SM90_TMA_LOADENS4_14ComposedLayoutINS4_7SwizzleILi3ELi4ELi3EEENS4_18smem_ptr_flag_bitsILi32EEENSR_INS5_IJNSA_ILi8EEENSA_ILi32EEEEEENS5_IJS17_SB_EEEEEEEvNS4_8identityES10_S1B_vS1C_EENS_8epilogue10collective6detail29Sm90TmaWarpSpecializedAdapterINS1F_15DefaultEpilogueIfSI_SI_NS1E_6thread17LinearCombinationIfLi1EffLNS1J_9ScaleType4KindE0ELNS_15FloatRoundStyleE2EfEENS1_15EpilogueDefaultEEEEEvvEEEEvNT_6ParamsE,@function
        .size           _ZN7cutlass13device_kernelINS_4gemm6kernel13GemmUniversalIN4cute5tupleIJiiiiEEENS1_10collective13CollectiveMmaINS1_34MainloopSm90TmaGmmaWarpSpecializedILi7ENS5_IJNS4_1CILi1EEESB_SB_EEENS1_35KernelTmaWarpSpecializedCooperativeEEENS5_IJNSA_ILi128EEENSA_ILi64EEESF_EEEfNS5_IJlSB_lEEEfSI_NS4_8TiledMMAINS4_8MMA_AtomIJNS4_4SM904GMMA29MMA_64x64x8_F32TF32TF32_SS_TNILNSM_7ScaleInE1ELSO_1EEEEEENS4_6LayoutINS5_IJNSA_ILi2EEESB_SB_EEENS5_IJSB_NSA_ILi0EEESU_EEEEENS5_IJNS4_10UnderscoreESX_SX_EEEEENS4_13SM90_TMA_LOADENS4_14ComposedLayoutINS4_7SwizzleILi3ELi4ELi3EEENS4_18smem_ptr_flag_bitsILi32EEENSR_INS5_IJNSA_ILi8EEENSA_ILi32EEEEEENS5_IJS17_SB_EEEEEEEvNS4_8identityES10_S1B_vS1C_EENS_8epilogue10collective6detail29Sm90TmaWarpSpecializedAdapterINS1F_15DefaultEpilogueIfSI_SI_NS1E_6thread17LinearCombinationIfLi1EffLNS1J_9ScaleType4KindE0ELNS_15FloatRoundStyleE2EfEENS1_15EpilogueDefaultEEEEEvvEEEEvNT_6ParamsE,(.L_x_136 - _ZN7cutlass13device_kernelINS_4gemm6kernel13GemmUniversalIN4cute5tupleIJiiiiEEENS1_10collective13CollectiveMmaINS1_34MainloopSm90TmaGmmaWarpSpecializedILi7ENS5_IJNS4_1CILi1EEESB_SB_EEENS1_35KernelTmaWarpSpecializedCooperativeEEENS5_IJNSA_ILi128EEENSA_ILi64EEESF_EEEfNS5_IJlSB_lEEEfSI_NS4_8TiledMMAINS4_8MMA_AtomIJNS4_4SM904GMMA29MMA_64x64x8_F32TF32TF32_SS_TNILNSM_7ScaleInE1ELSO_1EEEEEENS4_6LayoutINS5_IJNSA_ILi2EEESB_SB_EEENS5_IJSB_NSA_ILi0EEESU_EEEEENS5_IJNS4_10UnderscoreESX_SX_EEEEENS4_13SM90_TMA_LOADENS4_14ComposedLayoutINS4_7SwizzleILi3ELi4ELi3EEENS4_18smem_ptr_flag_bitsILi32EEENSR_INS5_IJNSA_ILi8EEENSA_ILi32EEEEEENS5_IJS17_SB_EEEEEEEvNS4_8identityES10_S1B_vS1C_EENS_8epilogue10collective6detail29Sm90TmaWarpSpecializedAdapterINS1F_15DefaultEpilogueIfSI_SI_NS1E_6thread17LinearCombinationIfLi1EffLNS1J_9ScaleType4KindE0ELNS_15FloatRoundStyleE2EfEENS1_15EpilogueDefaultEEEEEvvEEEEvNT_6ParamsE)
        .other          _ZN7cutlass13device_kernelINS_4gemm6kernel13GemmUniversalIN4cute5tupleIJiiiiEEENS1_10collective13CollectiveMmaINS1_34MainloopSm90TmaGmmaWarpSpecializedILi7ENS5_IJNS4_1CILi1EEESB_SB_EEENS1_35KernelTmaWarpSpecializedCooperativeEEENS5_IJNSA_ILi128EEENSA_ILi64EEESF_EEEfNS5_IJlSB_lEEEfSI_NS4_8TiledMMAINS4_8MMA_AtomIJNS4_4SM904GMMA29MMA_64x64x8_F32TF32TF32_SS_TNILNSM_7ScaleInE1ELSO_1EEEEEENS4_6LayoutINS5_IJNSA_ILi2EEESB_SB_EEENS5_IJSB_NSA_ILi0EEESU_EEEEENS5_IJNS4_10UnderscoreESX_SX_EEEEENS4_13SM90_TMA_LOADENS4_14ComposedLayoutINS4_7SwizzleILi3ELi4ELi3EEENS4_18smem_ptr_flag_bitsILi32EEENSR_INS5_IJNSA_ILi8EEENSA_ILi32EEEEEENS5_IJS17_SB_EEEEEEEvNS4_8identityES10_S1B_vS1C_EENS_8epilogue10collective6detail29Sm90TmaWarpSpecializedAdapterINS1F_15DefaultEpilogueIfSI_SI_NS1E_6thread17LinearCombinationIfLi1EffLNS1J_9ScaleType4KindE0ELNS_15FloatRoundStyleE2EfEENS1_15EpilogueDefaultEEEEEvvEEEEvNT_6ParamsE,@"STO_CUDA_ENTRY STV_DEFAULT"
_ZN7cutlass13device_kernelINS_4gemm6kernel13GemmUniversalIN4cute5tupleIJiiiiEEENS1_10collective13CollectiveMmaINS1_34MainloopSm90TmaGmmaWarpSpecializedILi7ENS5_IJNS4_1CILi1EEESB_SB_EEENS1_35KernelTmaWarpSpecializedCooperativeEEENS5_IJNSA_ILi128EEENSA_ILi64EEESF_EEEfNS5_IJlSB_lEEEfSI_NS4_8TiledMMAINS4_8MMA_AtomIJNS4_4SM904GMMA29MMA_64x64x8_F32TF32TF32_SS_TNILNSM_7ScaleInE1ELSO_1EEEEEENS4_6LayoutINS5_IJNSA_ILi2EEESB_SB_EEENS5_IJSB_NSA_ILi0EEESU_EEEEENS5_IJNS4_10UnderscoreESX_SX_EEEEENS4_13SM90_TMA_LOADENS4_14ComposedLayoutINS4_7SwizzleILi3ELi4ELi3EEENS4_18smem_ptr_flag_bitsILi32EEENSR_INS5_IJNSA_ILi8EEENSA_ILi32EEEEEENS5_IJS17_SB_EEEEEEEvNS4_8identityES10_S1B_vS1C_EENS_8epilogue10collective6detail29Sm90TmaWarpSpecializedAdapterINS1F_15DefaultEpilogueIfSI_SI_NS1E_6thread17LinearCombinationIfLi1EffLNS1J_9ScaleType4KindE0ELNS_15FloatRoundStyleE2EfEENS1_15EpilogueDefaultEEEEEvvEEEEvNT_6ParamsE:
[----:B------:R-:W0:Y:S01]  /*0000*/  LDC R1, c[0x0][0x28] ;  /* 0x00000a00ff017b82 */ /* 0x000e220000000800 */
[----:B------:R-:W1:Y:S01]  /*0010*/  S2R R3, SR_TID.X ;  /* 0x0000000000037919 */ /* 0x000e620000002100 */
[----:B------:R-:W-:Y:S01]  /*0020*/  ELECT P0, URZ, PT ;  /* 0x00000000003f782f */ /* 0x000fe20003800000 */
[----:B------:R-:W-:Y:S01]  /*0030*/  BSSY B0, `(.L_x_0) ;  /* 0x000000f000007945 */ /* 0x000fe20003800000 */
[--C-:B-1----:R-:W-:Y:S02]  /*0040*/  SHF.R.U32.HI R0, RZ, 0x5, R3.reuse ;  /* 0x00000005ff007819 */ /* 0x102fe40000011603 */
[----:B------:R-:W-:-:S03]  /*0050*/  SHF.R.U32.HI R14, RZ, 0x7, R3 ;  /* 0x00000007ff0e7819 */ /* 0x000fc60000011603 */
[----:B------:R-:W1:Y:S04]  /*0060*/  SHFL.IDX PT, R4, R0, RZ, 0x1f ;  /* 0x00001fff00047589 */ /* 0x000e6800000e0000 */
[----:B------:R2:W3:Y:S01]  /*0070*/  SHFL.IDX PT, R10, R14, RZ, 0x1f ;  /* 0x00001fff0e0a7589 */ /* 0x0004e200000e0000 */
[----:B-1----:R-:W-:-:S13]  /*0080*/  ISETP.NE.OR P0, PT, R4, RZ, !P0 ;  /* 0x000000ff0400720c */ /* 0x002fda0004705670 */
[----:B0-23--:R-:W-:Y:S05]  /*0090*/  @P0 BRA `(.L_x_1) ;  /* 0x0000000000200947 */ /* 0x00dfea0003800000 */
[----:B------:R-:W-:Y:S02]  /*00a0*/  ULDC.64 UR4, c[0x0][0x198] ;  /* 0x0000660000047ab9 */ /* 0x000fe40000000a00 */
[----:B------:R-:W-:Y:S02]  /*00b0*/  UIADD3 UR6, UP0, UR4, 0xf0, URZ ;  /* 0x000000f004067890 */ /* 0x000fe4000ff1e03f */
[----:B------:R-:W-:Y:S02]  /*00c0*/  UIADD3 UR4, UP1, UR4, 0x1f0, URZ ;  /* 0x000001f004047890 */ /* 0x000fe4000ff3e03f */
[----:B------:R-:W-:Y:S02]  /*00d0*/  UIADD3.X UR7, URZ, UR5, URZ, UP0, !UPT ;  /* 0x000000053f077290 */ /* 0x000fe400087fe43f */
[----:B------:R-:W-:-:S07]  /*00e0*/  UIADD3.X UR5, URZ, UR5, URZ, UP1, !UPT ;  /* 0x000000053f057290 */ /* 0x000fce0008ffe43f */
[----:B------:R0:W-:Y:S02]  /*00f0*/  UTMACCTL.PF [UR6] ;  /* 0x00000000060079b9 */ /* 0x0001e40008040000 */
[----:B------:R0:W-:Y:S02]  /*0100*/  UTMACCTL.PF [UR4] ;  /* 0x00000000040079b9 */ /* 0x0001e40008040000 */
[----:B0-----:R-:W-:Y:S01]  /*0110*/  NOP ;  /* 0x0000000000007918 */ /* 0x001fe20000000000 */
.L_x_1:
[----:B------:R-:W-:Y:S05]  /*0120*/  BSYNC B0 ;  /* 0x0000000000007941 */ /* 0x000fea0003800000 */
.L_x_0:
[----:B------:R-:W0:Y:S02]  /*0130*/  SHFL.IDX PT, R2, R0, RZ, 0x1f ;  /* 0x00001fff00027589 */ /* 0x000e2400000e0000 */
[----:B0-----:R-:W-:-:S13]  /*0140*/  ISETP.NE.AND P0, PT, R2, RZ, PT ;  /* 0x000000ff0200720c */ /* 0x001fda0003f05270 */
[----:B------:R-:W-:Y:S05]  /*0150*/  @P0 BRA `(.L_x_2) ;  /* 0x0000000000700947 */ /* 0x000fea0003800000 */
[----:B------:R-:W0:Y:S01]  /*0160*/  S2UR UR8, SR_CgaCtaId ;  /* 0x00000000000879c3 */ /* 0x000e220000008800 */
[----:B------:R-:W-:Y:S01]  /*0170*/  UMOV UR4, 0x400 ;  /* 0x0000040000047882 */ /* 0x000fe20000000000 */
[----:B------:R-:W-:Y:S01]  /*0180*/  UMOV UR5, 0x1 ;  /* 0x0000000100057882 */ /* 0x000fe20000000000 */
[----:B------:R-:W-:Y:S01]  /*0190*/  UMOV UR6, 0x100 ;  /* 0x0000010000067882 */ /* 0x000fe20000000000 */
[----:B------:R-:W-:Y:S01]  /*01a0*/  ELECT P0, URZ, PT ;  /* 0x00000000003f782f */ /* 0x000fe20003800000 */
[----:B------:R-:W-:-:S04]  /*01b0*/  UIADD3 UR6, -UR6, 0x100000, URZ ;  /* 0x0010000006067890 */ /* 0x000fc8000fffe13f */
[----:B------:R-:W-:Y:S02]  /*01c0*/  USHF.L.U32 UR7, UR6, 0xb, URZ ;  /* 0x0000000b06077899 */ /* 0x000fe4000800063f */
[----:B------:R-:W-:Y:S02]  /*01d0*/  USHF.L.U32 UR6, UR6, 0x1, URZ ;  /* 0x0000000106067899 */ /* 0x000fe4000800063f */
[----:B0-----:R-:W-:Y:S02]  /*01e0*/  ULEA UR8, UR8, UR4, 0x18 ;  /* 0x0000000408087291 */ /* 0x001fe4000f8ec03f */
[----:B------:R-:W-:-:S04]  /*01f0*/  UIADD3 UR4, -UR5, 0x100000, URZ ;  /* 0x0010000005047890 */ /* 0x000fc8000fffe13f */
[----:B------:R-:W-:Y:S02]  /*0200*/  USHF.L.U32 UR5, UR4, 0xb, URZ ;  /* 0x0000000b04057899 */ /* 0x000fe4000800063f */
[----:B------:R-:W-:Y:S01]  /*0210*/  USHF.L.U32 UR4, UR4, 0x1, URZ ;  /* 0x0000000104047899 */ /* 0x000fe2000800063f */
[----:B------:R-:W0:Y:S11]  /*0220*/  FENCE.VIEW.ASYNC.S ;  /* 0x00000000000073c6 */ /* 0x000e360000000000 */
[----:B0-----:R0:W1:Y:S01]  /*0230*/  SYNCS.EXCH.64 URZ, [UR8], UR4 ;  /* 0x00000004083f75b2 */ /* 0x0010620008000100 */
[----:B------:R0:W2:Y:S01]  /*0240*/  SYNCS.EXCH.64 URZ, [UR8+0x38], UR6 ;  /* 0x00003806083f75b2 */ /* 0x0000a20008000100 */
[----:B------:R0:W3:Y:S01]  /*0250*/  SYNCS.EXCH.64 URZ, [UR8+0x8], UR4 ;  /* 0x00000804083f75b2 */ /* 0x0000e20008000100 */
[----:B------:R0:W4:Y:S01]  /*0260*/  SYNCS.EXCH.64 URZ, [UR8+0x40], UR6 ;  /* 0x00004006083f75b2 */ /* 0x0001220008000100 */
[----:B------:R0:W0:Y:S01]  /*0270*/  SYNCS.EXCH.64 URZ, [UR8+0x10], UR4 ;  /* 0x00001004083f75b2 */ /* 0x0000220008000100 */
        /* <DEDUP_REMOVED lines=9> */
[----:B------:R-:W-:Y:S01]  /*0310*/  NOP ;  /* 0x0000000000007918 */ /* 0x000fe20000000000 */
.L_x_2:
[----:B------:R-:W5:Y:S01]  /*0320*/  SHFL.IDX PT, R0, R0, RZ, 0x1f ;  /* 0x00001fff00007589 */ /* 0x000f6200000e0000 */
[----:B------:R-:W-:Y:S01]  /*0330*/  ELECT P0, URZ, PT ;  /* 0x00000000003f782f */ /* 0x000fe20003800000 */
[----:B------:R-:W1:Y:S01]  /*0340*/  LDC R2, c[0x0][0x65c] ;  /* 0x00019700ff027b82 */ /* 0x000e620000000800 */
[----:B------:R-:W-:Y:S01]  /*0350*/  SHF.R.S32.HI R7, RZ, 0x1f, R4 ;  /* 0x0000001fff077819 */ /* 0x000fe20000011404 */
[----:B------:R-:W2:Y:S01]  /*0360*/  S2R R5, SR_CTAID.Y ;  /* 0x0000000000057919 */ /* 0x000ea20000002600 */
[----:B0-----:R-:W-:Y:S01]  /*0370*/  UMOV UR4, 0x20 ;  /* 0x0000002000047882 */ /* 0x001fe20000000000 */
[----:B------:R-:W-:Y:S01]  /*0380*/  NOP ;  /* 0x0000000000007918 */ /* 0x000fe20000000000 */
[----:B------:R-:W-:Y:S01]  /*0390*/  LEA.HI R7, R7, R4, RZ, 0x2 ;  /* 0x0000000407077211 */ /* 0x000fe200078f10ff */
[----:B------:R-:W0:Y:S01]  /*03a0*/  S2R R6, SR_CTAID.X ;  /* 0x0000000000067919 */ /* 0x000e220000002500 */
[----:B------:R-:W-:Y:S01]  /*03b0*/  ISETP.NE.AND P2, PT, R10, RZ, PT ;  /* 0x000000ff0a00720c */ /* 0x000fe20003f45270 */
[----:B------:R-:W-:Y:S01]  /*03c0*/  NOP ;  /* 0x0000000000007918 */ /* 0x000fe20000000000 */
[----:B------:R-:W-:-:S02]  /*03d0*/  LOP3.LUT R7, R7, 0xfffffffc, RZ, 0xc0, !PT ;  /* 0xfffffffc07077812 */ /* 0x000fc400078ec0ff */
[----:B-----5:R-:W-:Y:S02]  /*03e0*/  ISETP.NE.OR P0, PT, R0, RZ, !P0 ;  /* 0x000000ff0000720c */ /* 0x020fe40004705670 */
[----:B-1----:R-:W-:-:S04]  /*03f0*/  ISETP.NE.AND P3, PT, R2, 0x1, PT ;  /* 0x000000010200780c */ /* 0x002fc80003f65270 */
[----:B------:R-:W-:Y:S01]  /*0400*/  P2R R0, PR, RZ, 0x8 ;  /* 0x00000008ff007803 */ /* 0x000fe20000000000 */
[----:B------:R-:W-:Y:S01]  /*0410*/  IMAD.IADD R0, R4, 0x1, -R7 ;  /* 0x0000000104007824 */ /* 0x000fe200078e0a07 */
[----:B------:R-:W-:Y:S01]  /*0420*/  LOP3.LUT R4, R3, 0x7f, RZ, 0xc0, !PT ;  /* 0x0000007f03047812 */ /* 0x000fe200078ec0ff */
[----:B------:R-:W-:-:S03]  /*0430*/  IMAD.MOV.U32 R7, RZ, RZ, RZ ;  /* 0x000000ffff077224 */ /* 0x000fc600078e00ff */
[----:B------:R-:W-:Y:S01]  /*0440*/  ISETP.NE.AND P1, PT, R0, 0x3, PT ;  /* 0x000000030000780c */ /* 0x000fe20003f25270 */
[----:B------:R-:W-:Y:S01]  /*0450*/  VOTEU.ALL UP0, P0 ;  /* 0x00000000003f7886 */ /* 0x000fe20000000000 */
[----:B------:R-:W-:Y:S01]  /*0460*/  VOTEU.ALL UP1, P0 ;  /* 0x00000000003f7886 */ /* 0x000fe20000020000 */
[----:B------:R-:W0:Y:S01]  /*0470*/  @P3 LDC R17, c[0x0][0x10] ;  /* 0x00000400ff113b82 */ /* 0x000e220000000800 */
[----:B--2---:R-:W-:Y:S02]  /*0480*/  @P3 IMAD.MOV.U32 R8, RZ, RZ, R5 ;  /* 0x000000ffff083224 */ /* 0x004fe400078e0005 */
[----:B------:R-:W-:Y:S01]  /*0490*/  @!UP0 UMOV UR6, 0x400 ;  /* 0x0000040000068882 */ /* 0x000fe20000000000 */
[----:B------:R-:W-:-:S04]  /*04a0*/  @!UP0 UIADD3 UR4, -UR4, 0x100000, URZ ;  /* 0x0010000004048890 */ /* 0x000fc8000fffe13f */
[----:B------:R-:W-:Y:S02]  /*04b0*/  @!UP0 USHF.L.U32 UR5, UR4, 0xb, URZ ;  /* 0x0000000b04058899 */ /* 0x000fe4000800063f */
[----:B------:R-:W-:Y:S01]  /*04c0*/  @!UP0 USHF.L.U32 UR4, UR4, 0x1, URZ ;  /* 0x0000000104048899 */ /* 0x000fe2000800063f */
[----:B------:R-:W-:Y:S01]  /*04d0*/  @P3 IMAD.MOV.U32 R9, RZ, RZ, RZ ;  /* 0x000000ffff093224 */ /* 0x000fe200078e00ff */
[----:B------:R-:W1:Y:S08]  /*04e0*/  @!UP0 S2UR UR7, SR_CgaCtaId ;  /* 0x00000000000789c3 */ /* 0x000e700000008800 */
[----:B------:R-:W2:Y:S01]  /*04f0*/  @!P3 LDC R11, c[0x0][0xc] ;  /* 0x00000300ff0bbb82 */ /* 0x000ea20000000800 */
[----:B0-----:R-:W-:Y:S01]  /*0500*/  @P3 IMAD.WIDE.U32 R16, R6, R17, R8 ;  /* 0x0000001106103225 */ /* 0x001fe200078e0008 */
[----:B-1----:R-:W-:Y:S01]  /*0510*/  @!UP0 ULEA UR8, UR7, UR6, 0x18 ;  /* 0x0000000607088291 */ /* 0x002fe2000f8ec03f */
[----:B------:R-:W-:-:S02]  /*0520*/  VOTEU.ALL UP0, P0 ;  /* 0x00000000003f7886 */ /* 0x000fc40000000000 */
[----:B------:R-:W-:Y:S01]  /*0530*/  ULDC UR6, c[0x0][0xc] ;  /* 0x0000030000067ab9 */ /* 0x000fe20000000800 */
[----:B------:R-:W-:Y:S01]  /*0540*/  ISETP.EQ.OR P0, PT, R0, RZ, !P1 ;  /* 0x000000ff0000720c */ /* 0x000fe20004f02670 */
[----:B------:R-:W-:-:S03]  /*0550*/  ULDC UR7, c[0x0][0x10] ;  /* 0x0000040000077ab9 */ /* 0x000fc60000000800 */
[C---:B------:R-:W-:Y:S01]  /*0560*/  ISETP.EQ.AND P0, PT, R10.reuse, RZ, P0 ;  /* 0x000000ff0a00720c */ /* 0x040fe20000702270 */
[----:B------:R-:W-:Y:S02]  /*0570*/  VIADD R10, R10, 0xffffffff ;  /* 0xffffffff0a0a7836 */ /* 0x000fe40000000000 */
[----:B--2---:R-:W-:Y:S01]  /*0580*/  @!P3 IMAD.WIDE.U32 R8, R11, R5, R6 ;  /* 0x000000050b08b225 */ /* 0x004fe200078e0006 */
[----:B------:R-:W0:Y:S02]  /*0590*/  FENCE.VIEW.ASYNC.S ;  /* 0x00000000000073c6 */ /* 0x000e240000000000 */
[----:B0-----:R-:W3:Y:S01]  /*05a0*/  @!UP0 SYNCS.EXCH.64 URZ, [UR8+0x80], UR4 ;  /* 0x00008004083f85b2 */ /* 0x001ee20008000100 */
[----:B------:R-:W-:Y:S01]  /*05b0*/  SEL R18, RZ, 0x1, !P0 ;  /* 0x00000001ff127807 */ /* 0x000fe20004000000 */
[----:B------:R-:W-:Y:S01]  /*05c0*/  @P3 IMAD.MOV.U32 R11, RZ, RZ, RZ ;  /* 0x000000ffff0b3224 */ /* 0x000fe200078e00ff */
[----:B------:R-:W-:Y:S01]  /*05d0*/  ISETP.GE.U32.AND P1, PT, R10, 0x2, PT ;  /* 0x000000020a00780c */ /* 0x000fe20003f26070 */
[----:B------:R-:W-:-:S02]  /*05e0*/  @!P3 IMAD.MOV.U32 R16, RZ, RZ, R8 ;  /* 0x000000ffff10b224 */ /* 0x000fc400078e0008 */
[----:B------:R-:W-:Y:S01]  /*05f0*/  @P3 IMAD.IADD R17, R17, 0x1, R11 ;  /* 0x0000000111113824 */ /* 0x000fe200078e020b */
[----:B------:R-:W-:Y:S01]  /*0600*/  SEL R18, R18, 0x2, P1 ;  /* 0x0000000212127807 */ /* 0x000fe20000800000 */
[----:B------:R-:W-:Y:S01]  /*0610*/  @!P3 IMAD.MOV.U32 R17, RZ, RZ, R9 ;  /* 0x000000ffff11b224 */ /* 0x000fe200078e0009 */
[----:B------:R0:W3:Y:S01]  /*0620*/  @!UP1 SYNCS.EXCH.64 URZ, [UR8+0x88], UR4 ;  /* 0x00008804083f95b2 */ /* 0x0000e20008000100 */
[----:B------:R-:W-:Y:S01]  /*0630*/  NOP ;  /* 0x0000000000007918 */ /* 0x000fe20000000000 */
[----:B0-----:R-:W-:-:S03]  /*0640*/  UIMAD.WIDE.U32 UR4, UR6, UR7, URZ ;  /* 0x00000007060472a5 */ /* 0x001fc6000f8e003f */
[----:B------:R-:W-:Y:S02]  /*0650*/  ULDC UR6, c[0x0][0x14] ;  /* 0x0000050000067ab9 */ /* 0x000fe40000000800 */
[----:B------:R-:W-:Y:S02]  /*0660*/  UIMAD.WIDE.U32 UR38, UR4, UR6, URZ ;  /* 0x00000006042672a5 */ /* 0x000fe4000f8e003f */
[----:B------:R-:W-:-:S04]  /*0670*/  UIMAD UR37, UR5, UR6, URZ ;  /* 0x00000006052572a4 */ /* 0x000fc8000f8e023f */
[----:B------:R-:W-:Y:S01]  /*0680*/  UIADD3 UR37, UR39, UR37, URZ ;  /* 0x0000002527257290 */ /* 0x000fe2000fffe03f */
[----:B---34-:R-:W-:Y:S06]  /*0690*/  BAR.SYNC.DEFER_BLOCKING 0x0 ;  /* 0x0000000000007b1d */ /* 0x018fec0000010000 */
[----:B------:R-:W-:Y:S05]  /*06a0*/  @!P2 BRA `(.L_x_3) ;  /* 0x000000440040a947 */ /* 0x000fea0003800000 */
[----:B------:R-:W-:-:S13]  /*06b0*/  ISETP.GT.U32.AND P0, PT, R10, 0x1, PT ;  /* 0x000000010a00780c */ /* 0x000fda0003f04070 */
[----:B------:R-:W-:Y:S05]  /*06c0*/  @P0 EXIT ;  /* 0x000000000000094d */ /* 0x000fea0003800000 */
[----:B------:R-:W-:Y:S01]  /*06d0*/  ULDC.64 UR4, c[0x0][0x650] ;  /* 0x0001940000047ab9 */ /* 0x000fe20000000a00 */
[----:B------:R-:W-:Y:S01]  /*06e0*/  PRMT R0, RZ, 0x7610, R0 ;  /* 0x00007610ff007816 */ /* 0x000fe20000000000 */
[----:B------:R-:W-:Y:S01]  /*06f0*/  IMAD.MOV.U32 R69, RZ, RZ, -0x1 ;  /* 0xffffffffff457424 */ /* 0x000fe200078e00ff */
[----:B------:R-:W-:Y:S01]  /*0700*/  ISETP.GE.U32.AND P0, PT, R16, UR4, PT ;  /* 0x0000000410007c0c */ /* 0x000fe2000bf06070 */
[----:B------:R-:W-:Y:S02]  /*0710*/  IMAD.MOV.U32 R68, RZ, RZ, -0x1 ;  /* 0xffffffffff447424 */ /* 0x000fe400078e00ff */
[----:B------:R-:W-:Y:S01]  /*0720*/  IMAD.MOV.U32 R67, RZ, RZ, -0x1 ;  /* 0xffffffffff437424 */ /* 0x000fe200078e00ff */
[----:B------:R-:W-:-:S13]  /*0730*/  ISETP.GE.U32.AND.EX P0, PT, R17, UR5, PT, P0 ;  /* 0x0000000511007c0c */ /* 0x000fda000bf06100 */
[----:B------:R-:W-:Y:S05]  /*0740*/  @P0 BRA `(.L_x_4) ;  /* 0x0000000400540947 */ /* 0x000fea0003800000 */
[----:B------:R-:W0:Y:S01]  /*0750*/  LDC.64 R20, c[0x0][0x628] ;  /* 0x00018a00ff147b82 */ /* 0x000e220000000a00 */
[----:B------:R-:W-:Y:S02]  /*0760*/  IMAD.MOV.U32 R8, RZ, RZ, R16 ;  /* 0x000000ffff087224 */ /* 0x000fe400078e0010 */
[----:B------:R-:W-:-:S05]  /*0770*/  IMAD.MOV.U32 R9, RZ, RZ, R17 ;  /* 0x000000ffff097224 */ /* 0x000fca00078e0011 */
[----:B------:R-:W1:Y:S08]  /*0780*/  LDC R0, c[0x0][0x630] ;  /* 0x00018c00ff007b82 */ /* 0x000e700000000800 */
[----:B------:R-:W2:Y:S01]  /*0790*/  LDC.64 R22, c[0x0][0x620] ;  /* 0x00018800ff167b82 */ /* 0x000ea20000000a00 */
[----:B0-----:R-:W-:-:S04]  /*07a0*/  ISETP.NE.U32.AND P0, PT, R20, RZ, PT ;  /* 0x000000ff1400720c */ /* 0x001fc80003f05070 */
[----:B------:R-:W-:-:S13]  /*07b0*/  ISETP.NE.AND.EX P0, PT, R21, RZ, PT, P0 ;  /* 0x000000ff1500720c */ /* 0x000fda0003f05300 */
[----:B-12---:R-:W-:Y:S05]  /*07c0*/  @!P0 BRA `(.L_x_5) ;  /* 0x0000000000288947 */ /* 0x006fea0003800000 */
[----:B------:R-:W0:Y:S02]  /*07d0*/  LDC R13, c[0x0][0x634] ;  /* 0x00018d00ff0d7b82 */ /* 0x000e240000000800 */
[----:B0-----:R-:W-:-:S05]  /*07e0*/  IADD3 R13, P0, R16, R13, RZ ;  /* 0x0000000d100d7210 */ /* 0x001fca0007f1e0ff */
[----:B------:R-:W-:-:S04]  /*07f0*/  IMAD.X R15, RZ, RZ, R17, P0 ;  /* 0x000000ffff0f7224 */ /* 0x000fc800000e0611 */
[----:B------:R-:W-:-:S04]  /*0800*/  IMAD.WIDE.U32 R8, R15, R20, RZ ;  /* 0x000000140f087225 */ /* 0x000fc800078e00ff */
[----:B------:R-:W-:-:S04]  /*0810*/  IMAD.WIDE.U32 R10, P0, R13, R21, R8 ;  /* 0x000000150d0a7225 */ /* 0x000fc80007800008 */
[----:B------:R-:W-:-:S04]  /*0820*/  IMAD.WIDE.U32 R8, R13, R20, RZ ;  /* 0x000000140d087225 */ /* 0x000fc800078e00ff */
[----:B------:R-:W-:Y:S01]  /*0830*/  IMAD.X R13, RZ, RZ, RZ, P0 ;  /* 0x000000ffff0d7224 */ /* 0x000fe200000e06ff */
[----:B------:R-:W-:Y:S01]  /*0840*/  IADD3 RZ, P0, R9, R10, RZ ;  /* 0x0000000a09ff7210 */ /* 0x000fe20007f1e0ff */
[----:B------:R-:W-:-:S04]  /*0850*/  IMAD.MOV.U32 R12, RZ, RZ, R11 ;  /* 0x000000ffff0c7224 */ /* 0x000fc800078e000b */
[----:B------:R-:W-:-:S08]  /*0860*/  IMAD.WIDE.U32.X R8, R15, R21, R12, P0 ;  /* 0x000000150f087225 */ /* 0x000fd000000e040c */
.L_x_5:
[-CC-:B------:R-:W-:Y:S01]  /*0870*/  SHF.R.U64 R67, R8, R0.reuse, R9.reuse ;  /* 0x0000000008437219 */ /* 0x180fe20000001209 */
[----:B------:R-:W0:Y:S01]  /*0880*/  LDC R12, c[0x0][0x618] ;  /* 0x00018600ff0c7b82 */ /* 0x000e220000000800 */
[----:B------:R-:W-:Y:S01]  /*0890*/  SHF.R.U32.HI R7, RZ, R0, R9 ;  /* 0x00000000ff077219 */ /* 0x000fe20000011609 */
[----:B------:R-:W-:Y:S01]  /*08a0*/  ULDC UR4, c[0x0][0x150] ;  /* 0x0000540000047ab9 */ /* 0x000fe20000000800 */
[----:B------:R-:W-:Y:S02]  /*08b0*/  IADD3 R11, P0, RZ, -R67, RZ ;  /* 0x80000043ff0b7210 */ /* 0x000fe40007f1e0ff */
[----:B------:R-:W-:-:S03]  /*08c0*/  I2FP.F32.U32 R0, R6 ;  /* 0x0000000600007245 */ /* 0x000fc60000201000 */
[----:B------:R-:W1:Y:S01]  /*08d0*/  LDC.64 R30, c[0x0][0x640] ;  /* 0x00019000ff1e7b82 */ /* 0x000e620000000a00 */
[----:B------:R-:W-:Y:S02]  /*08e0*/  IMAD.X R13, RZ, RZ, ~R7, P0 ;  /* 0x000000ffff0d7224 */ /* 0x000fe400000e0e07 */
[----:B------:R-:W-:Y:S01]  /*08f0*/  FMUL R0, R0, UR4 ;  /* 0x0000000400007c20 */ /* 0x000fe20008400000 */
[----:B------:R-:W-:Y:S01]  /*0900*/  IMAD.WIDE.U32 R8, R11, R22, R16 ;  /* 0x000000160b087225 */ /* 0x000fe200078e0010 */
[----:B------:R-:W-:-:S03]  /*0910*/  ULDC UR4, c[0x0][0x154] ;  /* 0x0000550000047ab9 */ /* 0x000fc60000000800 */
[----:B------:R-:W-:Y:S01]  /*0920*/  IMAD R10, R13, R22, RZ ;  /* 0x000000160d0a7224 */ /* 0x000fe200078e02ff */
[----:B------:R-:W2:Y:S01]  /*0930*/  LDC R7, c[0x0][0x144] ;  /* 0x00005100ff077b82 */ /* 0x000ea20000000800 */
[----:B------:R-:W3:Y:S02]  /*0940*/  F2I.U32.TRUNC.NTZ R0, R0 ;  /* 0x0000000000007305 */ /* 0x000ee4000020f000 */
[----:B------:R-:W-:-:S04]  /*0950*/  IMAD R11, R11, R23, R10 ;  /* 0x000000170b0b7224 */ /* 0x000fc800078e020a */
[----:B------:R-:W-:Y:S01]  /*0960*/  IMAD.IADD R9, R9, 0x1, R11 ;  /* 0x0000000109097824 */ /* 0x000fe200078e020b */
[----:B------:R-:W4:Y:S01]  /*0970*/  LDC R24, c[0x0][0x608] ;  /* 0x00018200ff187b82 */ /* 0x000f220000000800 */
[----:B------:R-:W-:-:S03]  /*0980*/  IMAD.MOV.U32 R11, RZ, RZ, -0x1 ;  /* 0xffffffffff0b7424 */ /* 0x000fc600078e00ff */
[-CC-:B0-----:R-:W-:Y:S02]  /*0990*/  SHF.R.U64 R22, R8, R12.reuse, R9.reuse ;  /* 0x0000000c08167219 */ /* 0x181fe40000001209 */
[----:B------:R-:W-:Y:S02]  /*09a0*/  I2FP.F32.U32 R8, R5 ;  /* 0x0000000500087245 */ /* 0x000fe40000201000 */
[----:B------:R-:W0:Y:S01]  /*09b0*/  LDC R28, c[0x0][0x658] ;  /* 0x00019600ff1c7b82 */ /* 0x000e220000000800 */
[----:B-1----:R-:W-:Y:S01]  /*09c0*/  ISETP.NE.U32.AND P0, PT, R30, RZ, PT ;  /* 0x000000ff1e00720c */ /* 0x002fe20003f05070 */
[----:B---3--:R-:W-:Y:S02]  /*09d0*/  IMAD.MOV R10, RZ, RZ, -R0 ;  /* 0x000000ffff0a7224 */ /* 0x008fe400078e0a00 */
[----:B------:R-:W-:Y:S01]  /*09e0*/  FMUL R8, R8, UR4 ;  /* 0x0000000408087c20 */ /* 0x000fe20008400000 */
[----:B------:R-:W-:Y:S02]  /*09f0*/  SHF.R.U32.HI R9, RZ, R12, R9 ;  /* 0x0000000cff097219 */ /* 0x000fe40000011609 */
[----:B------:R-:W-:Y:S01]  /*0a00*/  ISETP.NE.AND.EX P0, PT, R31, RZ, PT, P0 ;  /* 0x000000ff1f00720c */ /* 0x000fe20003f05300 */
[----:B------:R1:W3:Y:S01]  /*0a10*/  F2I.U32.TRUNC.NTZ R15, R8 ;  /* 0x00000008000f7305 */ /* 0x0002e2000020f000 */
[----:B------:R-:W1:Y:S01]  /*0a20*/  LDC R20, c[0x0][0x148] ;  /* 0x00005200ff147b82 */ /* 0x000e620000000800 */
[----:B--2---:R-:W-:-:S07]  /*0a30*/  IMAD R0, R7, R10, R6 ;  /* 0x0000000a07007224 */ /* 0x004fce00078e0206 */
[----:B------:R-:W2:Y:S01]  /*0a40*/  LDC R26, c[0x0][0x600] ;  /* 0x00018000ff1a7b82 */ /* 0x000ea20000000800 */
[-CC-:B----4-:R-:W-:Y:S02]  /*0a50*/  SHF.R.U64 R32, R22, R24.reuse, R9.reuse ;  /* 0x0000001816207219 */ /* 0x190fe40000001209 */
[----:B------:R-:W-:Y:S01]  /*0a60*/  SHF.R.U32.HI R7, RZ, R24, R9 ;  /* 0x00000018ff077219 */ /* 0x000fe20000011609 */
[----:B------:R-:W-:-:S04]  /*0a70*/  IMAD.MOV.U32 R9, RZ, RZ, 0x1 ;  /* 0x00000001ff097424 */ /* 0x000fc800078e00ff */
[----:B------:R-:W4:Y:S01]  /*0a80*/  LDC R21, c[0x0][0x648] ;  /* 0x00019200ff157b82 */ /* 0x000f220000000800 */
[-C--:B0-----:R-:W-:Y:S02]  /*0a90*/  SHF.L.U32 R6, R11, R28.reuse, RZ ;  /* 0x0000001c0b067219 */ /* 0x081fe400000006ff */
[--C-:B------:R-:W-:Y:S02]  /*0aa0*/  SHF.R.U64 R24, R32, R28, R7.reuse ;  /* 0x0000001c20187219 */ /* 0x100fe40000001207 */
[----:B------:R-:W-:Y:S02]  /*0ab0*/  LOP3.LUT R13, RZ, R6, RZ, 0x33, !PT ;  /* 0x00000006ff0d7212 */ /* 0x000fe400078e33ff */
[-C--:B------:R-:W-:Y:S01]  /*0ac0*/  SHF.R.U32.HI R7, RZ, R28.reuse, R7 ;  /* 0x0000001cff077219 */ /* 0x080fe20000011607 */
[----:B------:R-:W0:Y:S01]  /*0ad0*/  LDC R23, c[0x0][0x638] ;  /* 0x00018e00ff177b82 */ /* 0x000e220000000800 */
[----:B------:R-:W-:Y:S01]  /*0ae0*/  SHF.L.U32 R12, R9, R28, RZ ;  /* 0x0000001c090c7219 */ /* 0x000fe200000006ff */
[----:B------:R-:W-:-:S06]  /*0af0*/  IMAD.MOV.U32 R6, RZ, RZ, R24 ;  /* 0x000000ffff067224 */ /* 0x000fcc00078e0018 */
[----:B------:R-:W0:Y:S01]  /*0b00*/  LDC R69, c[0x0][0x610] ;  /* 0x00018400ff457b82 */ /* 0x000e220000000800 */
[----:B-1-3--:R-:W-:Y:S05]  /*0b10*/  @!P0 BRA `(.L_x_6) ;  /* 0x0000000000288947 */ /* 0x00afea0003800000 */
[----:B------:R-:W1:Y:S02]  /*0b20*/  LDC R11, c[0x0][0x64c] ;  /* 0x00019300ff0b7b82 */ /* 0x000e640000000800 */
[----:B-1----:R-:W-:-:S05]  /*0b30*/  IADD3 R11, P0, R24, R11, RZ ;  /* 0x0000000b180b7210 */ /* 0x002fca0007f1e0ff */
        /* <DEDUP_REMOVED lines=8> */
.L_x_6:
[----:B----4-:R-:W-:Y:S01]  /*0bc0*/  SHF.R.U64 R6, R6, R21, R7 ;  /* 0x0000001506067219 */ /* 0x010fe20000001207 */
[----:B--2---:R-:W-:Y:S01]  /*0bd0*/  VIADD R7, R26, 0xffffffff ;  /* 0xffffffff1a077836 */ /* 0x004fe20000000000 */
[----:B------:R-:W-:Y:S01]  /*0be0*/  LOP3.LUT R13, R32, R13, RZ, 0xc0, !PT ;  /* 0x0000000d200d7212 */ /* 0x000fe200078ec0ff */
[----:B------:R-:W-:Y:S02]  /*0bf0*/  IMAD.MOV R15, RZ, RZ, -R15 ;  /* 0x000000ffff0f7224 */ /* 0x000fe400078e0a0f */
[----:B------:R-:W-:Y:S02]  /*0c00*/  IMAD.MOV R8, RZ, RZ, -R6 ;  /* 0x000000ffff087224 */ /* 0x000fe400078e0a06 */
[----:B------:R-:W-:Y:S01]  /*0c10*/  IMAD R13, R12, R6, R13 ;  /* 0x000000060c0d7224 */ /* 0x000fe200078e020d */
[----:B------:R-:W-:Y:S01]  /*0c20*/  LOP3.LUT R6, R22, R7, RZ, 0xc0, !PT ;  /* 0x0000000716067212 */ /* 0x000fe200078ec0ff */
[----:B------:R-:W-:Y:S02]  /*0c30*/  @P3 IMAD R0, R20, R15, R5 ;  /* 0x0000000f14003224 */ /* 0x000fe400078e0205 */
[----:B0-----:R-:W-:-:S02]  /*0c40*/  IMAD R5, R8, R23, R24 ;  /* 0x0000001708057224 */ /* 0x001fc400078e0218 */
[----:B------:R-:W-:Y:S02]  /*0c50*/  IMAD R69, R13, R69, R0 ;  /* 0x000000450d457224 */ /* 0x000fe400078e0200 */
[----:B------:R-:W-:Y:S02]  /*0c60*/  IMAD R6, R5, R26, R6 ;  /* 0x0000001a05067224 */ /* 0x000fe400078e0206 */
[----:B------:R-:W-:-:S03]  /*0c70*/  IMAD.MOV.U32 R0, RZ, RZ, 0x1 ;  /* 0x00000001ff007424 */ /* 0x000fc600078e00ff */
[----:B------:R-:W-:Y:S02]  /*0c80*/  SEL R68, R6, R69, !P3 ;  /* 0x0000004506447207 */ /* 0x000fe40005800000 */
[----:B------:R-:W-:-:S07]  /*0c90*/  SEL R69, R69, R6, !P3 ;  /* 0x0000000645457207 */ /* 0x000fce0005800000 */
.L_x_4:
[----:B------:R-:W-:-:S08]  /*0ca0*/  NOP ;  /* 0x0000000000007918 */ /* 0x000fd00000000000 */
[----:B------:R-:W0:Y:S02]  /*0cb0*/  USETMAXREG.TRY_ALLOC.CTAPOOL UP0, 0xe8 ;  /* 0x000000e8000079c8 */ /* 0x000e240008000600 */
[----:B0-----:R-:W-:-:S13]  /*0cc0*/  PLOP3.LUT P0, PT, PT, PT, UP0, 0x80, 0x0 ;  /* 0x000000000000781c */ /* 0x001fda0003f0f008 */
[----:B------:R-:W-:Y:S05]  /*0cd0*/  @!P0 BRA `(.L_x_4) ;  /* 0xfffffffc00f08947 */ /* 0x000fea000383ffff */
[----:B------:R-:W-:Y:S01]  /*0ce0*/  ULDC.64 UR4, c[0x0][0x598] ;  /* 0x0001660000047ab9 */ /* 0x000fe20000000a00 */
[----:B------:R-:W-:Y:S01]  /*0cf0*/  ULDC.64 UR40, c[0x0][0x208] ;  /* 0x0000820000287ab9 */ /* 0x000fe20000000a00 */
[----:B------:R-:W-:-:S04]  /*0d00*/  ISETP.NE.U32.AND P0, PT, RZ, UR4, PT ;  /* 0x00000004ff007c0c */ /* 0x000fc8000bf05070 */
[----:B------:R-:W-:-:S13]  /*0d10*/  ISETP.NE.AND.EX P0, PT, RZ, UR5, PT, P0 ;  /* 0x00000005ff007c0c */ /* 0x000fda000bf05300 */
[----:B------:R-:W-:Y:S05]  /*0d20*/  @!P0 BRA `(.L_x_7) ;  /* 0x00000000001c8947 */ /* 0x000fea0003800000 */
[----:B------:R-:W0:Y:S02]  /*0d30*/  LDC.64 R6, c[0x0][0x598] ;  /* 0x00016600ff067b82 */ /* 0x000e240000000a00 */
[----:B0-----:R-:W2:Y:S02]  /*0d40*/  LDG.E.64 R6, desc[UR40][R6.64] ;  /* 0x0000002806067981 */ /* 0x001ea4000c1e1b00 */
[----:B--2---:R-:W-:-:S04]  /*0d50*/  ISETP.NE.U32.AND P0, PT, R6, RZ, PT ;  /* 0x000000ff0600720c */ /* 0x004fc80003f05070 */
[----:B------:R-:W-:-:S13]  /*0d60*/  ISETP.NE.AND.EX P0, PT, R7, RZ, PT, P0 ;  /* 0x000000ff0700720c */ /* 0x000fda0003f05300 */
[----:B------:R-:W-:Y:S05]  /*0d70*/  @!P0 BRA `(.L_x_7) ;  /* 0x0000000000088947 */ /* 0x000fea0003800000 */
[----:B------:R0:W5:Y:S01]  /*0d80*/  LD.E R19, desc[UR40][R6.64] ;  /* 0x0000002806137980 */ /* 0x000162000c101900 */
[----:B------:R-:W-:Y:S05]  /*0d90*/  BRA `(.L_x_8) ;  /* 0x0000000000247947 */ /* 0x000fea0003800000 */
.L_x_7:
[----:B------:R-:W-:Y:S02]  /*0da0*/  ULDC.64 UR4, c[0x0][0x588] ;  /* 0x0001620000047ab9 */ /* 0x000fe40000000a00 */
[----:B------:R-:W-:-:S04]  /*0db0*/  ISETP.NE.U32.AND P0, PT, RZ, UR4, PT ;  /* 0x00000004ff007c0c */ /* 0x000fc8000bf05070 */
[----:B------:R-:W-:-:S13]  /*0dc0*/  ISETP.NE.AND.EX P0, PT, RZ, UR5, PT, P0 ;  /* 0x00000005ff007c0c */ /* 0x000fda000bf05300 */
[----:B------:R-:W-:Y:S05]  /*0dd0*/  @!P0 BRA `(.L_x_9) ;  /* 0x00000000000c8947 */ /* 0x000fea0003800000 */
[----:B------:R-:W0:Y:S02]  /*0de0*/  LDC.64 R6, c[0x0][0x588] ;  /* 0x00016200ff067b82 */ /* 0x000e240000000a00 */
[----:B0-----:R1:W5:Y:S01]  /*0df0*/  LDG.E R19, desc[UR40][R6.64] ;  /* 0x0000002806137981 */ /* 0x001362000c1e1900 */
[----:B------:R-:W-:Y:S05]  /*0e00*/  BRA `(.L_x_8) ;  /* 0x0000000000087947 */ /* 0x000fea0003800000 */
.L_x_9:
[----:B------:R-:W-:Y:S02]  /*0e10*/  ULDC UR4, c[0x0][0x580] ;  /* 0x0001600000047ab9 */ /* 0x000fe40000000800 */
[----:B------:R-:W-:-:S07]  /*0e20*/  IMAD.U32 R19, RZ, RZ, UR4 ;  /* 0x00000004ff137e24 */ /* 0x000fce000f8e00ff */
.L_x_8:
[----:B------:R-:W-:Y:S02]  /*0e30*/  ULDC.64 UR4, c[0x0][0x5a0] ;  /* 0x0001680000047ab9 */ /* 0x000fe40000000a00 */
[----:B------:R-:W-:-:S04]  /*0e40*/  ISETP.NE.U32.AND P0, PT, RZ, UR4, PT ;  /* 0x00000004ff007c0c */ /* 0x000fc8000bf05070 */
[----:B------:R-:W-:-:S13]  /*0e50*/  ISETP.NE.AND.EX P0, PT, RZ, UR5, PT, P0 ;  /* 0x00000005ff007c0c */ /* 0x000fda000bf05300 */
[----:B------:R-:W-:Y:S05]  /*0e60*/  @!P0 BRA `(.L_x_10) ;  /* 0x00000000001c8947 */ /* 0x000fea0003800000 */
[----:B01----:R-:W0:Y:S02]  /*0e70*/  LDC.64 R6, c[0x0][0x5a0] ;  /* 0x00016800ff067b82 */ /* 0x003e240000000a00 */
[----:B0-----:R-:W2:Y:S02]  /*0e80*/  LDG.E.64 R6, desc[UR40][R6.64] ;  /* 0x0000002806067981 */ /* 0x001ea4000c1e1b00 */
[----:B--2---:R-:W-:-:S04]  /*0e90*/  ISETP.NE.U32.AND P0, PT, R6, RZ, PT ;  /* 0x000000ff0600720c */ /* 0x004fc80003f05070 */
[----:B------:R-:W-:-:S13]  /*0ea0*/  ISETP.NE.AND.EX P0, PT, R7, RZ, PT, P0 ;  /* 0x000000ff0700720c */ /* 0x000fda0003f05300 */
[----:B------:R-:W-:Y:S05]  /*0eb0*/  @!P0 BRA `(.L_x_10) ;  /* 0x0000000000088947 */ /* 0x000fea0003800000 */
[----:B------:R0:W5:Y:S01]  /*0ec0*/  LD.E R56, desc[UR40][R6.64] ;  /* 0x0000002806387980 */ /* 0x000162000c101900 */
[----:B------:R-:W-:Y:S05]  /*0ed0*/  BRA `(.L_x_11) ;  /* 0x0000000000247947 */ /* 0x000fea0003800000 */
.L_x_10:
[----:B------:R-:W-:Y:S02]  /*0ee0*/  ULDC.64 UR4, c[0x0][0x590] ;  /* 0x0001640000047ab9 */ /* 0x000fe40000000a00 */
[----:B------:R-:W-:-:S04]  /*0ef0*/  ISETP.NE.U32.AND P0, PT, RZ, UR4, PT ;  /* 0x00000004ff007c0c */ /* 0x000fc8000bf05070 */
[----:B------:R-:W-:-:S13]  /*0f00*/  ISETP.NE.AND.EX P0, PT, RZ, UR5, PT, P0 ;  /* 0x00000005ff007c0c */ /* 0x000fda000bf05300 */
[----:B------:R-:W-:Y:S05]  /*0f10*/  @!P0 BRA `(.L_x_12) ;  /* 0x00000000000c8947 */ /* 0x000fea0003800000 */
[----:B------:R-:W2:Y:S02]  /*0f20*/  LDC.64 R56, c[0x0][0x590] ;  /* 0x00016400ff387b82 */ /* 0x000ea40000000a00 */
[----:B--2---:R2:W5:Y:S01]  /*0f30*/  LDG.E R56, desc[UR40][R56.64] ;  /* 0x0000002838387981 */ /* 0x004562000c1e1900 */
[----:B------:R-:W-:Y:S05]  /*0f40*/  BRA `(.L_x_11) ;  /* 0x0000000000087947 */ /* 0x000fea0003800000 */
.L_x_12:
[----:B------:R-:W-:Y:S02]  /*0f50*/  ULDC UR4, c[0x0][0x584] ;  /* 0x0001610000047ab9 */ /* 0x000fe40000000800 */
[----:B------:R-:W-:-:S07]  /*0f60*/  IMAD.U32 R56, RZ, RZ, UR4 ;  /* 0x00000004ff387e24 */ /* 0x000fce000f8e00ff */
.L_x_11:
[----:B------:R-:W-:-:S13]  /*0f70*/  LOP3.LUT P0, RZ, R0, 0xff, RZ, 0xc0, !PT ;  /* 0x000000ff00ff7812 */ /* 0x000fda000780c0ff */
[----:B------:R-:W-:Y:S05]  /*0f80*/  @!P0 EXIT ;  /* 0x000000000000894d */ /* 0x000fea0003800000 */
[----:B------:R-:W3:Y:S01]  /*0f90*/  LDC R59, c[0x0][0x658] ;  /* 0x00019600ff3b7b82 */ /* 0x000ee20000000800 */
[----:B------:R-:W-:Y:S01]  /*0fa0*/  ULDC.64 UR6, c[0x0][0x288] ;  /* 0x0000a20000067ab9 */ /* 0x000fe20000000a00 */
[----:B------:R-:W-:Y:S01]  /*0fb0*/  LOP3.LUT R14, R14, 0x1, RZ, 0xc0, !PT ;  /* 0x000000010e0e7812 */ /* 0x000fe200078ec0ff */
[----:B------:R-:W-:Y:S01]  /*0fc0*/  UIADD3 UR4, UR7, 0x7f, URZ ;  /* 0x0000007f07047890 */ /* 0x000fe2000fffe03f */
[----:B------:R-:W-:Y:S01]  /*0fd0*/  SHF.R.U32.HI R0, RZ, 0x2, R3 ;  /* 0x00000002ff007819 */ /* 0x000fe20000011603 */
[----:B------:R-:W-:Y:S01]  /*0fe0*/  IMAD.U32 R5, RZ, RZ, UR6 ;  /* 0x00000006ff057e24 */ /* 0x000fe2000f8e00ff */
[----:B------:R-:W-:Y:S01]  /*0ff0*/  SHF.R.U32.HI R4, RZ, 0x1, R4 ;  /* 0x00000001ff047819 */ /* 0x000fe20000011604 */
[----:B------:R-:W-:Y:S01]  /*1000*/  USHF.R.S32.HI UR5, URZ, 0x1f, UR4 ;  /* 0x0000001f3f057899 */ /* 0x000fe20008011404 */
[----:B01----:R-:W0:Y:S01]  /*1010*/  LDC.64 R6, c[0x0][0x5c8] ;  /* 0x00017200ff067b82 */ /* 0x003e220000000a00 */
[----:B------:R-:W-:Y:S01]  /*1020*/  LOP3.LUT R60, R3, 0x3, RZ, 0xc0, !PT ;  /* 0x00000003033c7812 */ /* 0x000fe200078ec0ff */
[----:B------:R-:W-:Y:S01]  /*1030*/  IMAD.SHL.U32 R9, R14, 0x40, RZ ;  /* 0x000000400e097824 */ /* 0x000fe200078e00ff */
[----:B------:R-:W-:Y:S01]  /*1040*/  LOP3.LUT R0, R0, 0x7, RZ, 0xc0, !PT ;  /* 0x0000000700007812 */ /* 0x000fe200078ec0ff */
[----:B------:R-:W-:Y:S01]  /*1050*/  ULEA.HI UR5, UR5, UR4, URZ, 0x7 ;  /* 0x0000000405057291 */ /* 0x000fe2000f8f383f */
[----:B------:R-:W-:Y:S01]  /*1060*/  LOP3.LUT R23, R4, 0x30, RZ, 0xc0, !PT ;  /* 0x0000003004177812 */ /* 0x000fe200078ec0ff */
[----:B------:R-:W-:Y:S01]  /*1070*/  IMAD R60, R60, -0x2, R5 ;  /* 0xfffffffe3c3c7824 */ /* 0x000fe200078e0205 */
[--C-:B------:R-:W-:Y:S01]  /*1080*/  LOP3.LUT R22, R9, 0x40, R0.reuse, 0xe2, !PT ;  /* 0x0000004009167812 */ /* 0x100fe200078ee200 */
[----:B------:R-:W1:Y:S01]  /*1090*/  LDC R63, c[0x0][0x600] ;  /* 0x00018000ff3f7b82 */ /* 0x000e620000000800 */
[----:B------:R-:W-:Y:S01]  /*10a0*/  IADD3 R5, RZ, -R23, -R0 ;  /* 0x80000017ff057210 */ /* 0x000fe20007ffe800 */
[----:B------:R-:W-:Y:S01]  /*10b0*/  IMAD.MOV.U32 R0, RZ, RZ, -0x1 ;  /* 0xffffffffff007424 */ /* 0x000fe200078e00ff */
[----:B------:R-:W-:Y:S01]  /*10c0*/  USHF.R.S32.HI UR43, URZ, 0x7, UR5 ;  /* 0x000000073f2b7899 */ /* 0x000fe20008011405 */
[----:B------:R-:W-:Y:S01]  /*10d0*/  IMAD.MOV.U32 R4, RZ, RZ, 0x1 ;  /* 0x00000001ff047424 */ /* 0x000fe200078e00ff */
[C---:B------:R-:W-:Y:S01]  /*10e0*/  LOP3.LUT R62, R3.reuse, 0x80, RZ, 0xc0, !PT ;  /* 0x00000080033e7812 */ /* 0x040fe200078ec0ff */
[----:B------:R-:W-:Y:S01]  /*10f0*/  IMAD R5, R14, -0x40, R5 ;  /* 0xffffffc00e057824 */ /* 0x000fe200078e0205 */
[----:B------:R-:W-:Y:S01]  /*1100*/  UISETP.LT.AND UP0, UPT, UR43, 0x1, UPT ;  /* 0x000000012b00788c */ /* 0x000fe2000bf01270 */
[----:B---3--:R-:W-:Y:S01]  /*1110*/  SHF.L.U32 R0, R0, R59, RZ ;  /* 0x0000003b00007219 */ /* 0x008fe200000006ff */
[----:B------:R-:W-:Y:S01]  /*1120*/  ULDC UR4, c[0x0][0x284] ;  /* 0x0000a10000047ab9 */ /* 0x000fe20000000800 */
[----:B------:R-:W-:Y:S01]  /*1130*/  LOP3.LUT R22, R22, R23, RZ, 0xfc, !PT ;  /* 0x0000001716167212 */ /* 0x000fe200078efcff */
[----:B------:R-:W-:Y:S01]  /*1140*/  USEL UR44, UR43, 0x1, UP0 ;  /* 0x000000012b2c7887 */ /* 0x000fe20008000000 */
[----:B------:R-:W-:Y:S01]  /*1150*/  SHF.L.U32 R59, R4, R59, RZ ;  /* 0x0000003b043b7219 */ /* 0x000fe200000006ff */
[----:B------:R-:W-:Y:S01]  /*1160*/  IMAD.SHL.U32 R61, R3, 0x2, RZ ;  /* 0x00000002033d7824 */ /* 0x000fe200078e00ff */
[----:B------:R-:W-:Y:S01]  /*1170*/  LOP3.LUT R66, R18, 0x1, RZ, 0xfc, !PT ;  /* 0x0000000112427812 */ /* 0x000fe200078efcff */
[----:B------:R-:W-:Y:S01]  /*1180*/  VIADD R65, R5, UR4 ;  /* 0x0000000405417c36 */ /* 0x000fe20008000000 */
[C---:B0-----:R-:W-:Y:S01]  /*1190*/  SHF.L.U64.HI R58, R6.reuse, 0x3, R7 ;  /* 0x00000003063a7819 */ /* 0x041fe20000010207 */
[----:B--2---:R-:W-:Y:S01]  /*11a0*/  IMAD.SHL.U32 R57, R6, 0x8, RZ ;  /* 0x0000000806397824 */ /* 0x004fe200078e00ff */
[----:B------:R-:W-:Y:S01]  /*11b0*/  SHF.R.U32.HI R62, RZ, 0x7, R62 ;  /* 0x00000007ff3e7819 */ /* 0x000fe2000001163e */
[----:B------:R-:W-:Y:S01]  /*11c0*/  IMAD.MOV.U32 R23, RZ, RZ, RZ ;  /* 0x000000ffff177224 */ /* 0x000fe200078e00ff */
[----:B------:R-:W-:Y:S01]  /*11d0*/  LOP3.LUT R64, RZ, R0, RZ, 0x33, !PT ;  /* 0x00000000ff407212 */ /* 0x000fe200078e33ff */
[----:B------:R-:W-:Y:S01]  /*11e0*/  UIADD3 UR44, UR43, -UR44, URZ ;  /* 0x8000002c2b2c7290 */ /* 0x000fe2000fffe03f */
[----:B------:R-:W-:Y:S01]  /*11f0*/  UMOV UR36, URZ ;  /* 0x0000003f00247c82 */ /* 0x000fe20008000000 */
[----:B-1----:R-:W-:Y:S01]  /*1200*/  VIADD R63, R63, 0xffffffff ;  /* 0xffffffff3f3f7836 */ /* 0x002fe20000000000 */
[----:B------:R-:W-:-:S09]  /*1210*/  UMOV UR42, URZ ;  /* 0x0000003f002a7c82 */ /* 0x000fd20008000000 */
.L_x_94:
[----:B0-----:R-:W0:Y:S01]  /*1220*/  SHFL.IDX PT, R0, R62, RZ, 0x1f ;  /* 0x00001fff3e007589 */ /* 0x001e2200000e0000 */
[----:B-1----:R-:W1:Y:S01]  /*1230*/  S2UR UR7, SR_CgaCtaId ;  /* 0x00000000000779c3 */ /* 0x002e620000008800 */
[----:B------:R-:W-:Y:S01]  /*1240*/  UMOV UR6, 0x400 ;  /* 0x0000040000067882 */ /* 0x000fe20000000000 */
[----:B0-----:R-:W-:Y:S01]  /*1250*/  R2UR UR4, R0 ;  /* 0x00000000000472ca */ /* 0x001fe200000e0000 */
[----:B-1----:R-:W-:-:S12]  /*1260*/  ULEA UR46, UR7, UR6, 0x18 ;  /* 0x00000006072e7291 */ /* 0x002fd8000f8ec03f */
[----:B------:R-:W-:-:S04]  /*1270*/  ULEA.HI UR5, UR4, UR4, URZ, 0x1 ;  /* 0x0000000404057291 */ /* 0x000fc8000f8f083f */
[----:B------:R-:W-:-:S04]  /*1280*/  ULOP3.LUT UR5, UR5, 0x7fffe, URZ, 0xc0, !UPT ;  /* 0x0007fffe05057892 */ /* 0x000fc8000f8ec03f */
[----:B------:R-:W-:-:S03]  /*1290*/  UIADD3 UR5, UR4, -UR5, URZ ;  /* 0x8000000504057290 */ /* 0x000fc6000fffe03f */
[----:B------:R-:W-:Y:S01]  /*12a0*/  ULDC UR4, c[0x0][0x28c] ;  /* 0x0000a30000047ab9 */ /* 0x000fe20000000800 */
[----:B------:R-:W-:Y:S01]  /*12b0*/  ULEA UR5, UR5, UR46, 0xd ;  /* 0x0000002e05057291 */ /* 0x000fe2000f8e683f */
[----:B------:R-:W-:-:S03]  /*12c0*/  ISETP.LT.AND P0, PT, RZ, UR4, PT ;  /* 0x00000004ff007c0c */ /* 0x000fc6000bf01270 */
[----:B------:R-:W-:-:S04]  /*12d0*/  UIADD3 UR5, UR5, 0x180, URZ ;  /* 0x0000018005057890 */ /* 0x000fc8000fffe03f */
[----:B------:R-:W-:-:S04]  /*12e0*/  USHF.R.U32.HI UR5, URZ, 0x4, UR5 ;  /* 0x000000043f057899 */ /* 0x000fc80008011605 */
[----:B------:R-:W-:-:S04]  /*12f0*/  ULOP3.LUT UR5, UR5, 0x3fff, URZ, 0xc0, !UPT ;  /* 0x00003fff05057892 */ /* 0x000fc8000f8ec03f */
[----:B------:R-:W-:Y:S01]  /*1300*/  ULOP3.LUT UR45, UR5, 0x10000, URZ, 0xfc, !UPT ;  /* 0x00010000052d7892 */ /* 0x000fe2000f8efc3f */
[----:B--234-:R-:W-:Y:S11]  /*1310*/  @P0 BRA `(.L_x_13) ;  /* 0x0000000000400947 */ /* 0x01cff60003800000 */
[----:B------:R-:W-:Y:S01]  /*1320*/  MOV R0, 0x0 ;  /* 0x0000000000007802 */ /* 0x000fe20000000f00 */
[----:B------:R-:W-:Y:S01]  /*1330*/  ULDC.64 UR4, c[0x4][0x68] ;  /* 0x01001a0000047ab9 */ /* 0x000fe20000000a00 */
[----:B------:R-:W-:Y:S01]  /*1340*/  ULDC.64 UR6, c[0x4][0x8] ;  /* 0x0100020000067ab9 */ /* 0x000fe20000000a00 */
[----:B------:R-:W-:Y:S01]  /*1350*/  IMAD.U32 R4, RZ, RZ, UR4 ;  /* 0x00000004ff047e24 */ /* 0x000fe2000f8e00ff */
[----:B------:R0:W1:Y:S01]  /*1360*/  LDC.64 R14, c[0x4][R0] ;  /* 0x01000000000e7b82 */ /* 0x0000620000000a00 */
[----:B------:R-:W-:Y:S01]  /*1370*/  IMAD.U32 R5, RZ, RZ, UR5 ;  /* 0x00000005ff057e24 */ /* 0x000fe2000f8e00ff */
[----:B------:R-:W-:Y:S01]  /*1380*/  ULDC.64 UR4, c[0x4][0x70] ;  /* 0x01001c0000047ab9 */ /* 0x000fe20000000a00 */
[----:B------:R-:W-:Y:S02]  /*1390*/  IMAD.U32 R10, RZ, RZ, UR6 ;  /* 0x00000006ff0a7e24 */ /* 0x000fe4000f8e00ff */
[----:B------:R-:W-:Y:S02]  /*13a0*/  IMAD.U32 R6, RZ, RZ, UR4 ;  /* 0x00000004ff067e24 */ /* 0x000fe4000f8e00ff */
[----:B------:R-:W-:-:S02]  /*13b0*/  IMAD.U32 R7, RZ, RZ, UR5 ;  /* 0x00000005ff077e24 */ /* 0x000fc4000f8e00ff */
[----:B------:R-:W-:Y:S02]  /*13c0*/  IMAD.U32 R11, RZ, RZ, UR7 ;  /* 0x00000007ff0b7e24 */ /* 0x000fe4000f8e00ff */
[----:B------:R-:W-:Y:S02]  /*13d0*/  IMAD.MOV.U32 R8, RZ, RZ, 0x1e1 ;  /* 0x000001e1ff087424 */ /* 0x000fe400078e00ff */
[----:B------:R-:W-:Y:S02]  /*13e0*/  IMAD.MOV.U32 R12, RZ, RZ, 0x1 ;  /* 0x00000001ff0c7424 */ /* 0x000fe400078e00ff */
[----:B0-----:R-:W-:-:S07]  /*13f0*/  IMAD.MOV.U32 R13, RZ, RZ, RZ ;  /* 0x000000ffff0d7224 */ /* 0x001fce00078e00ff */
[----:B------:R-:W-:-:S07]  /*1400*/  LEPC R20, `(.L_x_13) ;  /* 0x000000001014794e */ /* 0x000fce0000000000 */
[----:B-1---5:R-:W-:Y:S05]  /*1410*/  CALL.ABS.NOINC R14 ;  /* 0x000000000e007343 */ /* 0x022fea0003c00000 */
.L_x_13:
[----:B------:R-:W-:-:S13]  /*1420*/  ISETP.NE.AND P0, PT, R66, 0x3, PT ;  /* 0x000000034200780c */ /* 0x000fda0003f05270 */
[----:B------:R-:W-:Y:S05]  /*1430*/  @!P0 BRA `(.L_x_14) ;  /* 0x0000000000048947 */ /* 0x000fea0003800000 */
[----:B------:R-:W-:Y:S01]  /*1440*/  BPT.TRAP 0x1 ;  /* 0x000000040000795c */ /* 0x000fe20000300000 */
.L_x_14:
[----:B------:R-:W-:Y:S02]  /*1450*/  IMAD.U32 R3, RZ, RZ, UR42 ;  /* 0x0000002aff037e24 */ /* 0x000fe4000f8e00ff */
[----:B------:R-:W-:-:S03]  /*1460*/  IMAD.U32 R0, RZ, RZ, UR36 ;  /* 0x00000024ff007e24 */ /* 0x000fc6000f8e00ff */
[----:B------:R-:W-:Y:S02]  /*1470*/  LEA R3, R3, UR46, 0x3 ;  /* 0x0000002e03037c11 */ /* 0x000fe4000f8e18ff */
[----:B------:R-:W-:-:S04]  /*1480*/  SHF.L.U32 R0, R0, 0x1f, RZ ;  /* 0x0000001f00007819 */ /* 0x000fc800000006ff */
[----:B------:R0:W1:Y:S01]  /*1490*/  SYNCS.PHASECHK.TRANS64.TRYWAIT P1, [R3+URZ], R0 ;  /* 0x00000000030075a7 */ /* 0x000062000802017f */
[----:B------:R-:W-:Y:S05]  /*14a0*/  @!P0 BRA `(.L_x_15) ;  /* 0x0000000000048947 */ /* 0x000fea0003800000 */
[----:B------:R-:W-:Y:S01]  /*14b0*/  BPT.TRAP 0x1 ;  /* 0x000000040000795c */ /* 0x000fe20000300000 */
.L_x_15:
[----:B------:R-:W-:-:S05]  /*14c0*/  IMAD.U32 R4, RZ, RZ, UR44 ;  /* 0x0000002cff047e24 */ /* 0x000fca000f8e00ff */
[----:B------:R-:W-:Y:S01]  /*14d0*/  ISETP.GE.AND P2, PT, R4, 0x1, PT ;  /* 0x000000010400780c */ /* 0x000fe20003f46270 */
[----:B-1----:R-:W-:-:S12]  /*14e0*/  @P1 BRA `(.L_x_16) ;  /* 0x0000000000081947 */ /* 0x002fd80003800000 */
[----:B------:R-:W1:Y:S02]  /*14f0*/  SYNCS.PHASECHK.TRANS64.TRYWAIT P1, [R3+URZ], R0 ;  /* 0x00000000030075a7 */ /* 0x000e64000802017f */
[----:B-1----:R-:W-:Y:S05]  /*1500*/  @!P1 BRA `(.L_x_17) ;  /* 0x0000005000189947 */ /* 0x002fea0003800000 */
.L_x_16:
[----:B------:R-:W-:Y:S05]  /*1510*/  WARPSYNC.ALL ;  /* 0x0000000000007948 */ /* 0x000fea0003800000 */
[----:B------:R-:W-:Y:S01]  /*1520*/  UIADD3 UR4, UR46, 0x70180, URZ ;  /* 0x000701802e047890 */ /* 0x000fe2000fffe03f */
[----:B------:R-:W-:Y:S01]  /*1530*/  WARPGROUP.ARRIVE ;  /* 0x00000000000079c5 */ /* 0x000fe20000000000 */
[----:B------:R-:W-:Y:S02]  /*1540*/  ULEA UR6, UR42, UR45, 0xc ;  /* 0x0000002d2a067291 */ /* 0x000fe4000f8e603f */
[----:B------:R-:W-:Y:S01]  /*1550*/  USHF.R.U32.HI UR4, URZ, 0x4, UR4 ;  /* 0x000000043f047899 */ /* 0x000fe20008011604 */
[----:B------:R-:W-:Y:S01]  /*1560*/  UMOV UR13, 0x40000040 ;  /* 0x40000040000d7882 */ /* 0x000fe20000000000 */
[----:B------:R-:W-:-:S02]  /*1570*/  UMOV UR15, 0x40000040 ;  /* 0x40000040000f7882 */ /* 0x000fc40000000000 */
[----:B------:R-:W-:Y:S01]  /*1580*/  ULOP3.LUT UR4, UR4, 0x3fff, URZ, 0xc0, !UPT ;  /* 0x00003fff04047892 */ /* 0x000fe2000f8ec03f */
[----:B------:R-:W-:Y:S01]  /*1590*/  UMOV UR12, UR6 ;  /* 0x00000006000c7c82 */ /* 0x000fe20008000000 */
[----:B------:R-:W-:Y:S02]  /*15a0*/  UMOV UR5, 0x40000040 ;  /* 0x4000004000057882 */ /* 0x000fe40000000000 */
[----:B------:R-:W-:Y:S01]  /*15b0*/  ULOP3.LUT UR8, UR4, 0x10000, URZ, 0xfc, !UPT ;  /* 0x0001000004087892 */ /* 0x000fe2000f8efc3f */
[----:B------:R-:W-:-:S03]  /*15c0*/  UMOV UR7, 0x40000040 ;  /* 0x4000004000077882 */ /* 0x000fc60000000000 */
[----:B------:R-:W-:-:S04]  /*15d0*/  ULEA UR4, UR42, UR8, 0xb ;  /* 0x000000082a047291 */ /* 0x000fc8000f8e583f */
[----:B------:R-:W-:-:S03]  /*15e0*/  UIADD3 UR9, UR4, 0x606, URZ ;  /* 0x0000060604097890 */ /* 0x000fc6000fffe03f */
[----:B------:R-:W-:Y:S02]  /*15f0*/  UMOV UR14, UR4 ;  /* 0x00000004000e7c82 */ /* 0x000fe40008000000 */
[----:B------:R-:W-:Y:S01]  /*1600*/  HGMMA.64x64x8.F32.TF32 R24, gdesc[UR12], RZ, !UPT, gsb0 ;  /* 0x04e000000c1879f0 */ /* 0x000fe2000c0028ff */
[----:B------:R-:W-:Y:S02]  /*1610*/  UIADD3 UR12, UR6, 0x2, URZ ;  /* 0x00000002060c7890 */ /* 0x000fe4000fffe03f */
[----:B------:R-:W-:Y:S01]  /*1620*/  UIADD3 UR14, UR4, 0x2, URZ ;  /* 0x00000002040e7890 */ /* 0x000fe2000fffe03f */
[----:B------:R-:W-:Y:S01]  /*1630*/  UMOV UR13, 0x40000040 ;  /* 0x40000040000d7882 */ /* 0x000fe20000000000 */
[----:B------:R-:W-:Y:S01]  /*1640*/  UMOV UR15, 0x40000040 ;  /* 0x40000040000f7882 */ /* 0x000fe20000000000 */
[----:B------:R-:W-:Y:S02]  /*1650*/  WARPGROUP.DEPBAR.LE gsb0, 0x0 ;  /* 0x00008000000079c5 */ /* 0x000fe40000010000 */
[----:B------:R-:W-:-:S06]  /*1660*/  WARPGROUP.ARRIVE ;  /* 0x00000000000079c5 */ /* 0x000fcc0000000000 */
[----:B------:R-:W-:Y:S01]  /*1670*/  HGMMA.64x64x8.F32.TF32 R24, gdesc[UR12], R24, gsb0 ;  /* 0x04e000000c1879f0 */ /* 0x000fe20008002818 */
        /* <DEDUP_REMOVED lines=88> */
[----:B------:R-:W-:-:S07]  /*1c00*/  UIADD3 UR6, UR6, 0xc06, URZ ;  /* 0x00000c0606067890 */ /* 0x000fce000fffe03f */
[----:B------:R-:W-:Y:S01]  /*1c10*/  UMOV UR4, UR6 ;  /* 0x0000000600047c82 */ /* 0x000fe20008000000 */
[----:B------:R-:W-:Y:S01]  /*1c20*/  UMOV UR6, UR9 ;  /* 0x0000000900067c82 */ /* 0x000fe20008000000 */
[----:B------:R-:W-:Y:S02]  /*1c30*/  WARPGROUP.DEPBAR.LE gsb0, 0x0 ;  /* 0x00008000000079c5 */ /* 0x000fe40000010000 */
[----:B------:R-:W-:-:S06]  /*1c40*/  WARPGROUP.ARRIVE ;  /* 0x00000000000079c5 */ /* 0x000fcc0000000000 */
[----:B------:R-:W-:Y:S03]  /*1c50*/  HGMMA.64x64x8.F32.TF32 R24, gdesc[UR12], R24, gsb0 ;  /* 0x04e000000c1879f0 */ /* 0x000fe60008002818 */
[----:B------:R-:W-:Y:S02]  /*1c60*/  WARPGROUP.DEPBAR.LE gsb0, 0x0 ;  /* 0x00008000000079c5 */ /* 0x000fe40000010000 */
[----:B------:R-:W-:-:S06]  /*1c70*/  WARPGROUP.ARRIVE ;  /* 0x00000000000079c5 */ /* 0x000fcc0000000000 */
[----:B------:R-:W-:Y:S03]  /*1c80*/  HGMMA.64x64x8.F32.TF32 R24, gdesc[UR4], R24, gsb0 ;  /* 0x04e00000041879f0 */ /* 0x000fe60008002818 */
[----:B------:R-:W-:Y:S02]  /*1c90*/  WARPGROUP.DEPBAR.LE gsb0, 0x0 ;  /* 0x00008000000079c5 */ /* 0x000fe40000010000 */
[----:B------:R-:W-:Y:S05]  /*1ca0*/  @!P2 BRA `(.L_x_18) ;  /* 0x00000008006ca947 */ /* 0x000fea0003800000 */
[----:B------:R-:W-:Y:S01]  /*1cb0*/  UIADD3 UR13, UR42, 0x1, URZ ;  /* 0x000000012a0d7890 */ /* 0x000fe2000fffe03f */
[----:B01----:R-:W-:Y:S01]  /*1cc0*/  IMAD.U32 R0, RZ, RZ, UR44 ;  /* 0x0000002cff007e24 */ /* 0x003fe2000f8e00ff */
[----:B------:R-:W-:Y:S02]  /*1cd0*/  UMOV UR9, UR42 ;  /* 0x0000002a00097c82 */ /* 0x000fe40008000000 */
[----:B------:R-:W-:-:S04]  /*1ce0*/  UISETP.NE.AND UP0, UPT, UR13, 0x7, UPT ;  /* 0x000000070d00788c */ /* 0x000fc8000bf05270 */
[----:B------:R-:W-:Y:S02]  /*1cf0*/  USEL UR4, URZ, 0x1, UP0 ;  /* 0x000000013f047887 */ /* 0x000fe40008000000 */
[----:B------:R-:W-:Y:S02]  /*1d00*/  USEL UR13, UR13, URZ, UP0 ;  /* 0x0000003f0d0d7287 */ /* 0x000fe40008000000 */
[----:B------:R-:W-:-:S06]  /*1d10*/  ULOP3.LUT UR4, UR36, UR4, URZ, 0x3c, !UPT ;  /* 0x0000000424047292 */ /* 0x000fcc000f8e3c3f */
[----:B------:R-:W-:-:S07]  /*1d20*/  IMAD.U32 R5, RZ, RZ, UR4 ;  /* 0x00000004ff057e24 */ /* 0x000fce000f8e00ff */
.L_x_25:
[----:B01----:R-:W-:Y:S05]  /*1d30*/  @!P0 BRA `(.L_x_19) ;  /* 0x0000000000048947 */ /* 0x003fea0003800000 */
[----:B------:R-:W-:Y:S01]  /*1d40*/  BPT.TRAP 0x1 ;  /* 0x000000040000795c */ /* 0x000fe20000300000 */
.L_x_19:
[----:B------:R-:W0:Y:S01]  /*1d50*/  S2UR UR4, SR_CgaCtaId ;  /* 0x00000000000479c3 */ /* 0x000e220000008800 */
[----:B------:R-:W-:Y:S01]  /*1d60*/  UMOV UR10, 0x400 ;  /* 0x00000400000a7882 */ /* 0x000fe20000000000 */
[----:B------:R-:W-:Y:S01]  /*1d70*/  SHF.L.U32 R3, R5, 0x1f, RZ ;  /* 0x0000001f05037819 */ /* 0x000fe200000006ff */
[----:B0-----:R-:W-:-:S04]  /*1d80*/  ULEA UR10, UR4, UR10, 0x18 ;  /* 0x0000000a040a7291 */ /* 0x001fc8000f8ec03f */
[----:B------:R-:W-:-:S09]  /*1d90*/  ULEA UR4, UR13, UR10, 0x3 ;  /* 0x0000000a0d047291 */ /* 0x000fd2000f8e183f */
[----:B------:R0:W1:Y:S01]  /*1da0*/  SYNCS.PHASECHK.TRANS64.TRYWAIT P1, [UR4], R3 ;  /* 0x00000003ff0075a7 */ /* 0x0000620008020144 */
[----:B------:R-:W-:Y:S05]  /*1db0*/  @!P0 BRA `(.L_x_20) ;  /* 0x0000000000048947 */ /* 0x000fea0003800000 */
[----:B------:R-:W-:Y:S01]  /*1dc0*/  BPT.TRAP 0x1 ;  /* 0x000000040000795c */ /* 0x000fe20000300000 */
.L_x_20:
[----:B-1----:R-:W-:Y:S05]  /*1dd0*/  @P1 BRA `(.L_x_21) ;  /* 0x0000000000081947 */ /* 0x002fea0003800000 */
[----:B------:R-:W1:Y:S02]  /*1de0*/  SYNCS.PHASECHK.TRANS64.TRYWAIT P1, [UR4], R3 ;  /* 0x00000003ff0075a7 */ /* 0x000e640008020144 */
[----:B-1----:R-:W-:Y:S05]  /*1df0*/  @!P1 BRA `(.L_x_22) ;  /* 0x0000004400f09947 */ /* 0x002fea0003800000 */
.L_x_21:
[----:B------:R-:W-:Y:S01]  /*1e00*/  ULEA UR12, UR13, UR8, 0xb ;  /* 0x000000080d0c7291 */ /* 0x000fe2000f8e583f */
[----:B------:R-:W-:Y:S01]  /*1e10*/  WARPGROUP.ARRIVE ;  /* 0x00000000000079c5 */ /* 0x000fe20000000000 */
[----:B------:R-:W-:Y:S01]  /*1e20*/  ULEA UR11, UR13, UR45, 0xc ;  /* 0x0000002d0d0b7291 */ /* 0x000fe2000f8e603f */
[----:B------:R-:W-:Y:S01]  /*1e30*/  UMOV UR7, 0x40000040 ;  /* 0x4000004000077882 */ /* 0x000fe20000000000 */
[----:B------:R-:W-:-:S03]  /*1e40*/  UMOV UR5, 0x40000040 ;  /* 0x4000004000057882 */ /* 0x000fc60000000000 */
[----:B------:R-:W-:Y:S02]  /*1e50*/  UMOV UR6, UR12 ;  /* 0x0000000c00067c82 */ /* 0x000fe40008000000 */
[----:B------:R-:W-:Y:S02]  /*1e60*/  UMOV UR4, UR11 ;  /* 0x0000000b00047c82 */ /* 0x000fe40008000000 */
[----:B------:R-:W-:Y:S01]  /*1e70*/  HGMMA.64x64x8.F32.TF32 R24, gdesc[UR4], R24, gsb0 ;  /* 0x04e00000041879f0 */ /* 0x000fe20008002818 */
[----:B------:R-:W-:Y:S02]  /*1e80*/  UIADD3 UR6, UR12, 0x2, URZ ;  /* 0x000000020c067890 */ /* 0x000fe4000fffe03f */
[----:B------:R-:W-:Y:S01]  /*1e90*/  UIADD3 UR4, UR11, 0x2, URZ ;  /* 0x000000020b047890 */ /* 0x000fe2000fffe03f */
[----:B------:R-:W-:Y:S01]  /*1ea0*/  UMOV UR7, 0x40000040 ;  /* 0x4000004000077882 */ /* 0x000fe20000000000 */
[----:B------:R-:W-:Y:S01]  /*1eb0*/  UMOV UR5, 0x40000040 ;  /* 0x4000004000057882 */ /* 0x000fe20000000000 */
[----:B------:R-:W-:-:S02]  /*1ec0*/  WARPGROUP.DEPBAR.LE gsb0, 0x0 ;  /* 0x00008000000079c5 */ /* 0x000fc40000010000 */
        /* <DEDUP_REMOVED lines=99> */
[----:B------:R-:W-:Y:S03]  /*2500*/  HGMMA.64x64x8.F32.TF32 R24, gdesc[UR4], R24, gsb0 ;  /* 0x04e00000041879f0 */ /* 0x000fe60008002818 */
[----:B------:R-:W-:Y:S02]  /*2510*/  WARPGROUP.DEPBAR.LE gsb0, 0x0 ;  /* 0x00008000000079c5 */ /* 0x000fe40000010000 */
[----:B------:R-:W-:Y:S05]  /*2520*/  @!P0 BRA `(.L_x_23) ;  /* 0x0000000000048947 */ /* 0x000fea0003800000 */
[----:B------:R-:W-:Y:S01]  /*2530*/  BPT.TRAP 0x1 ;  /* 0x000000040000795c */ /* 0x000fe20000300000 */
.L_x_23:
[----:B------:R-:W-:Y:S01]  /*2540*/  ULEA UR10, UR9, UR10, 0x3 ;  /* 0x0000000a090a7291 */ /* 0x000fe2000f8e183f */
[----:B------:R-:W-:-:S03]  /*2550*/  ISETP.GT.U32.AND P1, PT, R18, 0x1, PT ;  /* 0x000000011200780c */ /* 0x000fc60003f24070 */
[----:B------:R-:W-:-:S04]  /*2560*/  UIADD3 UR10, UR10, 0x38, URZ ;  /* 0x000000380a0a7890 */ /* 0x000fc8000fffe03f */
[----:B------:R-:W-:-:S09]  /*2570*/  UPRMT UR10, URZ, 0x654, UR10 ;  /* 0x000006543f0a7896 */ /* 0x000fd2000800000a */
[----:B------:R-:W-:Y:S01]  /*2580*/  SYNCS.ARRIVE.TRANS64.RED.A1T0 RZ, [UR10], RZ ;  /* 0x000000ffffff79a7 */ /* 0x000fe2000810040a */
[----:B------:R-:W-:Y:S05]  /*2590*/  @P1 BRA `(.L_x_24) ;  /* 0x0000000000041947 */ /* 0x000fea0003800000 */
[----:B------:R-:W-:Y:S01]  /*25a0*/  BPT.TRAP 0x1 ;  /* 0x000000040000795c */ /* 0x000fe20000300000 */
.L_x_24:
[----:B------:R-:W-:Y:S01]  /*25b0*/  UIADD3 UR13, UR13, 0x1, URZ ;  /* 0x000000010d0d7890 */ /* 0x000fe2000fffe03f */
[C---:B------:R-:W-:Y:S01]  /*25c0*/  ISETP.GT.AND P1, PT, R0.reuse, 0x1, PT ;  /* 0x000000010000780c */ /* 0x040fe20003f24270 */
[----:B------:R-:W-:Y:S01]  /*25d0*/  UIADD3 UR9, UR9, 0x1, URZ ;  /* 0x0000000109097890 */ /* 0x000fe2000fffe03f */
[----:B------:R-:W-:Y:S01]  /*25e0*/  VIADD R0, R0, 0xffffffff ;  /* 0xffffffff00007836 */ /* 0x000fe20000000000 */
[----:B------:R-:W-:Y:S02]  /*25f0*/  UISETP.NE.AND UP0, UPT, UR13, 0x7, UPT ;  /* 0x000000070d00788c */ /* 0x000fe4000bf05270 */
[----:B------:R-:W-:Y:S02]  /*2600*/  UISETP.NE.AND UP1, UPT, UR9, 0x7, UPT ;  /* 0x000000070900788c */ /* 0x000fe4000bf25270 */
[----:B------:R-:W-:Y:S02]  /*2610*/  USEL UR4, URZ, 0x1, UP0 ;  /* 0x000000013f047887 */ /* 0x000fe40008000000 */
[----:B------:R-:W-:-:S02]  /*2620*/  USEL UR13, UR13, URZ, UP0 ;  /* 0x0000003f0d0d7287 */ /* 0x000fc40008000000 */
[----:B------:R-:W-:Y:S02]  /*2630*/  USEL UR9, UR9, URZ, UP1 ;  /* 0x0000003f09097287 */ /* 0x000fe40008800000 */
[----:B------:R-:W-:Y:S01]  /*2640*/  LOP3.LUT R5, R5, UR4, RZ, 0x3c, !PT ;  /* 0x0000000405057c12 */ /* 0x000fe2000f8e3cff */
[----:B------:R-:W-:Y:S09]  /*2650*/  @P1 BRA `(.L_x_25) ;  /* 0xfffffff400b41947 */ /* 0x000ff2000383ffff */
.L_x_18:
[----:B01----:R-:W0:Y:S02]  /*2660*/  LDC R0, c[0x0][0x28c] ;  /* 0x0000a300ff007b82 */ /* 0x003e240000000800 */
[----:B0-----:R-:W-:-:S13]  /*2670*/  ISETP.GE.AND P1, PT, R0, 0x1, PT ;  /* 0x000000010000780c */ /* 0x001fda0003f26270 */
[----:B------:R-:W-:Y:S05]  /*2680*/  @!P1 BRA `(.L_x_26) ;  /* 0x0000000000489947 */ /* 0x000fea0003800000 */
[----:B------:R-:W-:Y:S05]  /*2690*/  @!P0 BRA `(.L_x_27) ;  /* 0x0000000000048947 */ /* 0x000fea0003800000 */
[----:B------:R-:W-:Y:S01]  /*26a0*/  BPT.TRAP 0x1 ;  /* 0x000000040000795c */ /* 0x000fe20000300000 */
.L_x_27:
[----:B------:R-:W0:Y:S01]  /*26b0*/  S2UR UR7, SR_CgaCtaId ;  /* 0x00000000000779c3 */ /* 0x000e220000008800 */
[----:B------:R-:W-:Y:S01]  /*26c0*/  UIADD3 UR6, UR44, UR42, URZ ;  /* 0x0000002a2c067290 */ /* 0x000fe2000fffe03f */
[----:B------:R-:W-:-:S03]  /*26d0*/  ISETP.GT.U32.AND P0, PT, R18, 0x1, PT ;  /* 0x000000011200780c */ /* 0x000fc60003f04070 */
[----:B------:R-:W-:-:S04]  /*26e0*/  UIMAD.WIDE.U32 UR4, UR6, 0x24924925, URZ ;  /* 0x24924925060478a5 */ /* 0x000fc8000f8e003f */
[----:B------:R-:W-:-:S04]  /*26f0*/  UIADD3 UR4, UR6, -UR5, URZ ;  /* 0x8000000506047290 */ /* 0x000fc8000fffe03f */
[----:B------:R-:W-:-:S03]  /*2700*/  ULEA.HI UR4, UR4, UR5, URZ, 0x1f ;  /* 0x0000000504047291 */ /* 0x000fc6000f8ff83f */
[----:B------:R-:W-:Y:S01]  /*2710*/  UMOV UR5, 0x400 ;  /* 0x0000040000057882 */ /* 0x000fe20000000000 */
[----:B------:R-:W-:-:S04]  /*2720*/  USHF.R.U32.HI UR4, URZ, 0x2, UR4 ;  /* 0x000000023f047899 */ /* 0x000fc80008011604 */
[----:B------:R-:W-:Y:S02]  /*2730*/  UIMAD UR4, UR4, -0x7, UR6 ;  /* 0xfffffff9040478a4 */ /* 0x000fe4000f8e0206 */
[----:B0-----:R-:W-:-:S04]  /*2740*/  ULEA UR5, UR7, UR5, 0x18 ;  /* 0x0000000507057291 */ /* 0x001fc8000f8ec03f */
[----:B------:R-:W-:-:S04]  /*2750*/  ULEA UR4, UR4, UR5, 0x3 ;  /* 0x0000000504047291 */ /* 0x000fc8000f8e183f */
[----:B------:R-:W-:-:S04]  /*2760*/  UIADD3 UR4, UR4, 0x38, URZ ;  /* 0x0000003804047890 */ /* 0x000fc8000fffe03f */
[----:B------:R-:W-:-:S09]  /*2770*/  UPRMT UR4, URZ, 0x654, UR4 ;  /* 0x000006543f047896 */ /* 0x000fd20008000004 */
[----:B------:R-:W-:Y:S01]  /*2780*/  SYNCS.ARRIVE.TRANS64.RED.A1T0 RZ, [UR4], RZ ;  /* 0x000000ffffff79a7 */ /* 0x000fe20008100404 */
[----:B------:R-:W-:Y:S05]  /*2790*/  @P0 BRA `(.L_x_26) ;  /* 0x0000000000040947 */ /* 0x000fea0003800000 */
[----:B------:R-:W-:Y:S01]  /*27a0*/  BPT.TRAP 0x1 ;  /* 0x000000040000795c */ /* 0x000fe20000300000 */
.L_x_26:
[----:B------:R-:W-:Y:S01]  /*27b0*/  UISETP.GE.U32.AND UP1, UPT, UR43, 0x7, UPT ;  /* 0x000000072b00788c */ /* 0x000fe2000bf26070 */
[----:B------:R-:W-:Y:S01]  /*27c0*/  IMAD.SHL.U32 R6, R68, 0x40, RZ ;  /* 0x0000004044067824 */ /* 0x000fe200078e00ff */
[----:B------:R-:W-:Y:S01]  /*27d0*/  UIADD3 UR42, UR43, UR42, URZ ;  /* 0x0000002a2b2a7290 */ /* 0x000fe2000fffe03f */
[----:B------:R-:W-:Y:S01]  /*27e0*/  SHF.R.S32.HI R11, RZ, 0x1f, R67 ;  /* 0x0000001fff0b7819 */ /* 0x000fe20000011443 */
[----:B------:R-:W-:Y:S01]  /*27f0*/  ULDC UR10, c[0x0][0x288] ;  /* 0x0000a200000a7ab9 */ /* 0x000fe20000000800 */
[----:B------:R-:W-:Y:S01]  /*2800*/  IMAD.SHL.U32 R10, R69, 0x80, RZ ;  /* 0x00000080450a7824 */ /* 0x000fe200078e00ff */
[C---:B------:R-:W-:Y:S01]  /*2810*/  LOP3.LUT R8, R6.reuse, 0x6, R61, 0xf8, !PT ;  /* 0x0000000606087812 */ /* 0x040fe200078ef83d */
[----:B------:R-:W-:Y:S01]  /*2820*/  UISETP.GT.U32.AND UP0, UPT, UR42, 0x6, UPT ;  /* 0x000000062a00788c */ /* 0x000fe2000bf04070 */
[----:B------:R-:W-:Y:S01]  /*2830*/  ISETP.GE.AND P0, PT, R6, UR10, PT ;  /* 0x0000000a06007c0c */ /* 0x000fe2000bf06270 */
[----:B------:R-:W-:Y:S01]  /*2840*/  ULDC.64 UR6, c[0x0][0x5d0] ;  /* 0x0001740000067ab9 */ /* 0x000fe20000000a00 */
[----:B------:R-:W-:Y:S01]  /*2850*/  ULDC UR11, c[0x0][0x284] ;  /* 0x0000a100000b7ab9 */ /* 0x000fe20000000800 */
[----:B------:R-:W-:Y:S01]  /*2860*/  @UP1 UIMAD.WIDE.U32 UR4, UR42, 0x24924925, URZ ;  /* 0x249249252a0418a5 */ /* 0x000fe2000f8e003f */
[----:B------:R-:W-:Y:S01]  /*2870*/  SHF.R.S32.HI R9, RZ, 0x1f, R8 ;  /* 0x0000001fff097819 */ /* 0x000fe20000011408 */
[----:B------:R-:W-:Y:S01]  /*2880*/  IMAD R0, R11, UR6, RZ ;  /* 0x000000060b007c24 */ /* 0x000fe2000f8e02ff */
[----:B------:R-:W-:Y:S01]  /*2890*/  UISETP.LT.U32.AND UP0, UPT, UR43, 0x7, UP0 ;  /* 0x000000072b00788c */ /* 0x000fe20008701070 */
[----:B------:R-:W-:Y:S01]  /*28a0*/  ISETP.GE.OR P0, PT, R10, UR11, P0 ;  /* 0x0000000b0a007c0c */ /* 0x000fe20008706670 */
[----:B------:R-:W-:Y:S01]  /*28b0*/  @UP1 UIADD3 UR4, UR42, -UR5, URZ ;  /* 0x800000052a041290 */ /* 0x000fe2000fffe03f */
[C---:B------:R-:W-:Y:S01]  /*28c0*/  IMAD R3, R67.reuse, UR7, R0 ;  /* 0x0000000743037c24 */ /* 0x040fe2000f8e0200 */
[----:B------:R-:W-:Y:S01]  /*28d0*/  ULDC.64 UR8, c[0x0][0x5c8] ;  /* 0x0001720000087ab9 */ /* 0x000fe20000000a00 */
[----:B------:R-:W-:Y:S01]  /*28e0*/  IMAD.WIDE.U32 R4, R67, UR6, R8 ;  /* 0x0000000643047c25 */ /* 0x000fe2000f8e0008 */
[----:B------:R-:W-:-:S02]  /*28f0*/  USEL UR6, URZ, 0x1, !UP0 ;  /* 0x000000013f067887 */ /* 0x000fc4000c000000 */
[----:B------:R-:W-:Y:S01]  /*2900*/  @UP1 ULEA.HI UR4, UR4, UR5, URZ, 0x1f ;  /* 0x0000000504041291 */ /* 0x000fe2000f8ff83f */
[----:B------:R-:W-:Y:S01]  /*2910*/  IMAD.WIDE R68, R69, 0x80, R22 ;  /* 0x0000008045447825 */ /* 0x000fe200078e0216 */
[----:B------:R-:W-:Y:S02]  /*2920*/  ULOP3.LUT UR36, UR36, UR6, URZ, 0x3c, !UPT ;  /* 0x0000000624247292 */ /* 0x000fe4000f8e3c3f */
[----:B------:R-:W-:Y:S01]  /*2930*/  @UP1 USHF.R.U32.HI UR4, URZ, 0x2, UR4 ;  /* 0x000000023f041899 */ /* 0x000fe20008011604 */
[----:B------:R-:W-:Y:S02]  /*2940*/  IMAD.IADD R5, R5, 0x1, R3 ;  /* 0x0000000105057824 */ /* 0x000fe400078e0203 */
[----:B------:R-:W-:Y:S01]  /*2950*/  IMAD R3, R69, UR8, RZ ;  /* 0x0000000845037c24 */ /* 0x000fe2000f8e02ff */
[----:B------:R-:W-:Y:S01]  /*2960*/  @UP1 ULOP3.LUT UR36, UR36, 0x1, UR4, 0x78, !UPT ;  /* 0x0000000124241892 */ /* 0x000fe2000f8e7804 */
[----:B------:R-:W-:-:S04]  /*2970*/  IMAD.WIDE.U32 R70, R68, UR8, R4 ;  /* 0x0000000844467c25 */ /* 0x000fc8000f8e0004 */
[----:B------:R-:W-:Y:S02]  /*2980*/  IMAD R7, R68, UR9, R3 ;  /* 0x0000000944077c24 */ /* 0x000fe4000f8e0203 */
[----:B------:R-:W-:Y:S01]  /*2990*/  IMAD.MOV.U32 R0, RZ, RZ, -0x1 ;  /* 0xffffffffff007424 */ /* 0x000fe200078e00ff */
[----:B------:R-:W-:Y:S06]  /*29a0*/  @P0 BRA `(.L_x_28) ;  /* 0x0000001800ec0947 */ /* 0x000fec0003800000 */
[----:B-----5:R-:W-:Y:S01]  /*29b0*/  FSETP.NEU.AND P0, PT, R56, RZ, PT ;  /* 0x000000ff3800720b */ /* 0x020fe20003f0d000 */
[----:B------:R-:W-:Y:S01]  /*29c0*/  IMAD.IADD R6, R60, 0x1, -R6 ;  /* 0x000000013c067824 */ /* 0x000fe200078e0a06 */
[----:B------:R-:W-:Y:S01]  /*29d0*/  BSSY B0, `(.L_x_28) ;  /* 0x00001b8000007945 */ /* 0x000fe20003800000 */
[----:B------:R-:W-:Y:S02]  /*29e0*/  IMAD.IADD R3, R65, 0x1, -R10 ;  /* 0x0000000141037824 */ /* 0x000fe400078e0a0a */
[----:B------:R-:W-:Y:S01]  /*29f0*/  IMAD.IADD R79, R71, 0x1, R7 ;  /* 0x00000001474f7824 */ /* 0x000fe200078e0207 */
[----:B------:R-:W-:-:S04]  /*2a00*/  ISETP.GT.AND P3, PT, R6, RZ, PT ;  /* 0x000000ff0600720c */ /* 0x000fc80003f64270 */
[----:B------:R-:W-:-:S03]  /*2a10*/  ISETP.GT.AND P1, PT, R3, RZ, P3 ;  /* 0x000000ff0300720c */ /* 0x000fc60001f24270 */
[----:B------:R-:W-:Y:S10]  /*2a20*/  @!P0 BRA `(.L_x_29) ;  /* 0x0000001000e08947 */ /* 0x000ff40003800000 */
[----:B------:R-:W0:Y:S01]  /*2a30*/  LDC.64 R72, c[0x0][0x5b8] ;  /* 0x00016e00ff487b82 */ /* 0x000e220000000a00 */
[----:B------:R-:W-:-:S07]  /*2a40*/  ULDC.64 UR4, c[0x0][0x5c0] ;  /* 0x0001700000047ab9 */ /* 0x000fce0000000a00 */
[----:B------:R-:W1:Y:S08]  /*2a50*/  LDC.64 R74, c[0x0][0x5b0] ;  /* 0x00016c00ff4a7b82 */ /* 0x000e700000000a00 */
[----:B------:R-:W2:Y:S01]  /*2a60*/  LDC.64 R76, c[0x0][0x5a8] ;  /* 0x00016a00ff4c7b82 */ /* 0x000ea20000000a00 */
[-C--:B0-----:R-:W-:Y:S02]  /*2a70*/  IMAD R4, R11, R72.reuse, RZ ;  /* 0x000000480b047224 */ /* 0x081fe400078e02ff */
[----:B------:R-:W-:-:S04]  /*2a80*/  IMAD.WIDE.U32 R12, R67, R72, R8 ;  /* 0x00000048430c7225 */ /* 0x000fc800078e0008 */
[----:B------:R-:W-:Y:S02]  /*2a90*/  IMAD R71, R67, R73, R4 ;  /* 0x0000004943477224 */ /* 0x000fe400078e0204 */
[-C--:B-1----:R-:W-:Y:S02]  /*2aa0*/  IMAD R4, R69, R74.reuse, RZ ;  /* 0x0000004a45047224 */ /* 0x082fe400078e02ff */
[----:B------:R-:W-:Y:S02]  /*2ab0*/  IMAD.IADD R13, R13, 0x1, R71 ;  /* 0x000000010d0d7824 */ /* 0x000fe400078e0247 */
[C---:B------:R-:W-:Y:S02]  /*2ac0*/  IMAD R73, R68.reuse, R75, R4 ;  /* 0x0000004b44497224 */ /* 0x040fe400078e0204 */
[----:B------:R-:W-:-:S04]  /*2ad0*/  IMAD.WIDE.U32 R4, R68, R74, R12 ;  /* 0x0000004a44047225 */ /* 0x000fc800078e000c */
[----:B------:R-:W-:Y:S01]  /*2ae0*/  IMAD.IADD R5, R5, 0x1, R73 ;  /* 0x0000000105057824 */ /* 0x000fe200078e0249 */
[----:B--2---:R-:W-:-:S04]  /*2af0*/  LEA R14, P0, R4, R76, 0x2 ;  /* 0x0000004c040e7211 */ /* 0x004fc800078010ff */
[----:B------:R-:W-:-:S05]  /*2b00*/  LEA.HI.X R15, R4, R77, R5, 0x2, P0 ;  /* 0x0000004d040f7211 */ /* 0x000fca00000f1405 */
[----:B------:R0:W2:Y:S01]  /*2b10*/  @P1 LDG.E.LTC128B R7, desc[UR40][R14.64] ;  /* 0x000000280e071981 */ /* 0x0000a2000c1e1920 */
[----:B------:R-:W-:Y:S01]  /*2b20*/  IMAD.WIDE.U32 R4, R68, R74, R8 ;  /* 0x0000004a44047225 */ /* 0x000fe200078e0008 */
[C---:B------:R-:W-:Y:S01]  /*2b30*/  SHF.L.U64.HI R11, R74.reuse, 0x3, R75 ;  /* 0x000000034a0b7819 */ /* 0x040fe2000001024b */
[----:B------:R-:W-:Y:S01]  /*2b40*/  BSSY B1, `(.L_x_30) ;  /* 0x0000016000017945 */ /* 0x000fe20003800000 */
[----:B------:R-:W-:Y:S01]  /*2b50*/  ISETP.GT.AND P3, PT, R3, 0x8, P3 ;  /* 0x000000080300780c */ /* 0x000fe20001f64270 */
[----:B------:R-:W-:Y:S02]  /*2b60*/  IMAD.IADD R5, R73, 0x1, R5 ;  /* 0x0000000149057824 */ /* 0x000fe400078e0205 */
[----:B------:R-:W-:Y:S02]  /*2b70*/  IMAD.SHL.U32 R10, R74, 0x8, RZ ;  /* 0x000000084a0a7824 */ /* 0x000fe400078e00ff */
[----:B------:R-:W-:-:S04]  /*2b80*/  IMAD.WIDE.U32 R20, R67, R72, R4 ;  /* 0x0000004843147225 */ /* 0x000fc800078e0004 */
[----:B------:R-:W-:Y:S01]  /*2b90*/  IMAD.WIDE.U32 R68, R68, R74, R10 ;  /* 0x0000004a44447225 */ /* 0x000fe200078e000a */
[----:B------:R-:W-:Y:S02]  /*2ba0*/  LEA R10, P0, R70, UR4, 0x2 ;  /* 0x00000004460a7c11 */ /* 0x000fe4000f8010ff */
[----:B------:R-:W-:Y:S01]  /*2bb0*/  LEA R4, P4, R20, R76, 0x2 ;  /* 0x0000004c14047211 */ /* 0x000fe200078810ff */
[----:B0-----:R-:W-:Y:S01]  /*2bc0*/  IMAD.IADD R14, R71, 0x1, R21 ;  /* 0x00000001470e7824 */ /* 0x001fe200078e0215 */
[----:B------:R-:W-:Y:S01]  /*2bd0*/  LEA.HI.X R11, R70, UR5, R79, 0x2, P0 ;  /* 0x00000005460b7c11 */ /* 0x000fe200080f144f */
[----:B------:R-:W-:Y:S01]  /*2be0*/  IMAD.IADD R73, R73, 0x1, R69 ;  /* 0x0000000149497824 */ /* 0x000fe200078e0245 */
[----:B------:R-:W-:Y:S02]  /*2bf0*/  ISETP.GT.AND P0, PT, R6, 0x1, PT ;  /* 0x000000010600780c */ /* 0x000fe40003f04270 */
[----:B------:R-:W-:Y:S01]  /*2c00*/  IADD3 R15, P2, R12, R68, RZ ;  /* 0x000000440c0f7210 */ /* 0x000fe20007f5e0ff */
[----:B--2---:R-:W-:-:S04]  /*2c10*/  FMUL R5, R7, R56 ;  /* 0x0000003807057220 */ /* 0x004fc80000400000 */
[----:B------:R-:W-:Y:S01]  /*2c20*/  FFMA R21, R24, R19, R5 ;  /* 0x0000001318157223 */ /* 0x000fe20000000005 */
[----:B------:R-:W-:Y:S01]  /*2c30*/  LEA.HI.X R5, R20, R77, R14, 0x2, P4 ;  /* 0x0000004d14057211 */ /* 0x000fe200020f140e */
[----:B------:R-:W-:Y:S01]  /*2c40*/  IMAD.X R20, R73, 0x1, R13, P2 ;  /* 0x0000000149147824 */ /* 0x000fe200010e060d */
[----:B------:R-:W-:Y:S02]  /*2c50*/  ISETP.GT.AND P4, PT, R3, RZ, P0 ;  /* 0x000000ff0300720c */ /* 0x000fe40000784270 */
[----:B------:R0:W-:Y:S01]  /*2c60*/  @P1 STG.E desc[UR40][R10.64], R21 ;  /* 0x000000150a001986 */ /* 0x0001e2000c101928 */
[----:B------:R-:W-:-:S10]  /*2c70*/  LEA R14, P1, R15, R76, 0x2 ;  /* 0x0000004c0f0e7211 */ /* 0x000fd400078210ff */
[----:B------:R-:W-:Y:S05]  /*2c80*/  @!P4 BRA `(.L_x_31) ;  /* 0x000000000004c947 */ /* 0x000fea0003800000 */
[----:B------:R1:W5:Y:S02]  /*2c90*/  LDG.E.LTC128B R7, desc[UR40][R4.64+0x4] ;  /* 0x0000042804077981 */ /* 0x000364000c1e1920 */
.L_x_31:
[----:B------:R-:W-:Y:S05]  /*2ca0*/  BSYNC B1 ;  /* 0x0000000000017941 */ /* 0x000fea0003800000 */
.L_x_30:
[----:B-----5:R-:W-:Y:S01]  /*2cb0*/  FMUL R12, R7, R56 ;  /* 0x00000038070c7220 */ /* 0x020fe20000400000 */
[----:B------:R-:W-:-:S03]  /*2cc0*/  LEA.HI.X R15, R15, R77, R20, 0x2, P1 ;  /* 0x0000004d0f0f7211 */ /* 0x000fc600008f1414 */
[----:B------:R-:W-:Y:S01]  /*2cd0*/  FFMA R69, R25, R19, R12 ;  /* 0x0000001319457223 */ /* 0x000fe2000000000c */
[----:B------:R-:W-:-:S04]  /*2ce0*/  IMAD.MOV.U32 R25, RZ, RZ, R7 ;  /* 0x000000ffff197224 */ /* 0x000fc800078e0007 */
[----:B------:R2:W-:Y:S04]  /*2cf0*/  @P4 STG.E desc[UR40][R10.64+0x4], R69 ;  /* 0x000004450a004986 */ /* 0x0005e8000c101928 */
[----:B------:R-:W3:Y:S01]  /*2d00*/  @P3 LDG.E.LTC128B R25, desc[UR40][R14.64] ;  /* 0x000000280e193981 */ /* 0x000ee2000c1e1920 */
[C---:B------:R-:W-:Y:S01]  /*2d10*/  SHF.L.U64.HI R13, R57.reuse, 0x2, R58 ;  /* 0x00000002390d7819 */ /* 0x040fe2000001023a */
[----:B------:R-:W-:Y:S01]  /*2d20*/  BSSY B1, `(.L_x_32) ;  /* 0x0000010000017945 */ /* 0x000fe20003800000 */
[----:B------:R-:W-:Y:S02]  /*2d30*/  LEA R12, P2, R57, R10, 0x2 ;  /* 0x0000000a390c7211 */ /* 0x000fe400078410ff */
[----:B------:R-:W-:Y:S02]  /*2d40*/  IADD3 R20, P1, R8, R68, RZ ;  /* 0x0000004408147210 */ /* 0x000fe40007f3e0ff */
[----:B------:R-:W-:Y:S01]  /*2d50*/  ISETP.GT.AND P0, PT, R3, 0x8, P0 ;  /* 0x000000080300780c */ /* 0x000fe20000704270 */
[----:B------:R-:W-:-:S02]  /*2d60*/  IMAD.X R13, R13, 0x1, R11, P2 ;  /* 0x000000010d0d7824 */ /* 0x000fc400010e060b */
[----:B0-----:R-:W-:Y:S01]  /*2d70*/  IMAD.X R21, R9, 0x1, R73, P1 ;  /* 0x0000000109157824 */ /* 0x001fe200008e0649 */
[----:B------:R-:W-:Y:S01]  /*2d80*/  ISETP.GT.AND P1, PT, R6, 0x8, PT ;  /* 0x000000080600780c */ /* 0x000fe20003f24270 */
[----:B------:R-:W-:-:S04]  /*2d90*/  IMAD.WIDE.U32 R20, R67, R72, R20 ;  /* 0x0000004843147225 */ /* 0x000fc800078e0014 */
[----:B------:R-:W-:Y:S01]  /*2da0*/  IMAD.IADD R9, R71, 0x1, R21 ;  /* 0x0000000147097824 */ /* 0x000fe200078e0215 */
[----:B------:R-:W-:-:S04]  /*2db0*/  LEA R8, P4, R20, R76, 0x2 ;  /* 0x0000004c14087211 */ /* 0x000fc800078810ff */
[----:B------:R-:W-:Y:S01]  /*2dc0*/  LEA.HI.X R9, R20, R77, R9, 0x2, P4 ;  /* 0x0000004d14097211 */ /* 0x000fe200020f1409 */
[----:B---3--:R-:W-:-:S04]  /*2dd0*/  FMUL R7, R25, R56 ;  /* 0x0000003819077220 */ /* 0x008fc80000400000 */
[----:B------:R-:W-:-:S05]  /*2de0*/  FFMA R7, R26, R19, R7 ;  /* 0x000000131a077223 */ /* 0x000fca0000000007 */
[----:B------:R2:W-:Y:S01]  /*2df0*/  @P3 STG.E desc[UR40][R12.64], R7 ;  /* 0x000000070c003986 */ /* 0x0005e2000c101928 */
[----:B------:R-:W-:Y:S05]  /*2e00*/  @!P0 BRA `(.L_x_33) ;  /* 0x0000000000048947 */ /* 0x000fea0003800000 */
[----:B------:R0:W5:Y:S02]  /*2e10*/  LDG.E.LTC128B R25, desc[UR40][R8.64+0x4] ;  /* 0x0000042808197981 */ /* 0x000164000c1e1920 */
.L_x_33:
[----:B------:R-:W-:Y:S05]  /*2e20*/  BSYNC B1 ;  /* 0x0000000000017941 */ /* 0x000fea0003800000 */
.L_x_32:
[----:B-----5:R-:W-:Y:S01]  /*2e30*/  FMUL R14, R25, R56 ;  /* 0x00000038190e7220 */ /* 0x020fe20000400000 */
[----:B------:R-:W-:Y:S01]  /*2e40*/  ISETP.GT.AND P3, PT, R3, RZ, P1 ;  /* 0x000000ff0300720c */ /* 0x000fe20000f64270 */
[----:B------:R-:W-:Y:S01]  /*2e50*/  BSSY B1, `(.L_x_34) ;  /* 0x0000006000017945 */ /* 0x000fe20003800000 */
[----:B------:R-:W-:Y:S01]  /*2e60*/  ISETP.GT.AND P2, PT, R6, 0x9, PT ;  /* 0x000000090600780c */ /* 0x000fe20003f44270 */
[----:B------:R-:W-:-:S05]  /*2e70*/  FFMA R27, R27, R19, R14 ;  /* 0x000000131b1b7223 */ /* 0x000fca000000000e */
[----:B------:R3:W-:Y:S05]  /*2e80*/  @P0 STG.E desc[UR40][R12.64+0x4], R27 ;  /* 0x0000041b0c000986 */ /* 0x0007ea000c101928 */
[----:B------:R-:W-:Y:S05]  /*2e90*/  @!P3 BRA `(.L_x_35) ;  /* 0x000000000004b947 */ /* 0x000fea0003800000 */
[----:B------:R4:W5:Y:S02]  /*2ea0*/  LDG.E.LTC128B R25, desc[UR40][R4.64+0x20] ;  /* 0x0000202804197981 */ /* 0x000964000c1e1920 */
.L_x_35:
[----:B------:R-:W-:Y:S05]  /*2eb0*/  BSYNC B1 ;  /* 0x0000000000017941 */ /* 0x000fea0003800000 */
.L_x_34:
[----:B--2--5:R-:W-:Y:S01]  /*2ec0*/  FMUL R7, R25, R56 ;  /* 0x0000003819077220 */ /* 0x024fe20000400000 */
[----:B------:R-:W-:Y:S01]  /*2ed0*/  ISETP.GT.AND P0, PT, R3, RZ, P2 ;  /* 0x000000ff0300720c */ /* 0x000fe20001704270 */
[----:B------:R-:W-:Y:S02]  /*2ee0*/  BSSY B1, `(.L_x_36) ;  /* 0x0000005000017945 */ /* 0x000fe40003800000 */
[----:B------:R-:W-:-:S05]  /*2ef0*/  FFMA R7, R28, R19, R7 ;  /* 0x000000131c077223 */ /* 0x000fca0000000007 */
[----:B------:R2:W-:Y:S05]  /*2f00*/  @P3 STG.E desc[UR40][R10.64+0x20], R7 ;  /* 0x000020070a003986 */ /* 0x0005ea000c101928 */
[----:B------:R-:W-:Y:S05]  /*2f10*/  @!P0 BRA `(.L_x_37) ;  /* 0x0000000000048947 */ /* 0x000fea0003800000 */
[----:B------:R0:W5:Y:S02]  /*2f20*/  LDG.E.LTC128B R25, desc[UR40][R4.64+0x24] ;  /* 0x0000242804197981 */ /* 0x000164000c1e1920 */
.L_x_37:
[----:B------:R-:W-:Y:S05]  /*2f30*/  BSYNC B1 ;  /* 0x0000000000017941 */ /* 0x000fea0003800000 */
.L_x_36:
[----:B-----5:R-:W-:Y:S01]  /*2f40*/  FMUL R14, R25, R56 ;  /* 0x00000038190e7220 */ /* 0x020fe20000400000 */
[----:B------:R-:W-:Y:S01]  /*2f50*/  ISETP.GT.AND P1, PT, R3, 0x8, P1 ;  /* 0x000000080300780c */ /* 0x000fe20000f24270 */
[----:B------:R-:W-:Y:S02]  /*2f60*/  BSSY B1, `(.L_x_38) ;  /* 0x0000005000017945 */ /* 0x000fe40003800000 */
[----:B------:R-:W-:-:S05]  /*2f70*/  FFMA R29, R29, R19, R14 ;  /* 0x000000131d1d7223 */ /* 0x000fca000000000e */
[----:B------:R0:W-:Y:S05]  /*2f80*/  @P0 STG.E desc[UR40][R10.64+0x24], R29 ;  /* 0x0000241d0a000986 */ /* 0x0001ea000c101928 */
[----:B------:R-:W-:Y:S05]  /*2f90*/  @!P1 BRA `(.L_x_39) ;  /* 0x0000000000049947 */ /* 0x000fea0003800000 */
[----:B------:R0:W5:Y:S02]  /*2fa0*/  LDG.E.LTC128B R25, desc[UR40][R8.64+0x20] ;  /* 0x0000202808197981 */ /* 0x000164000c1e1920 */
.L_x_39:
[----:B------:R-:W-:Y:S05]  /*2fb0*/  BSYNC B1 ;  /* 0x0000000000017941 */ /* 0x000fea0003800000 */
.L_x_38:
[----:B--2--5:R-:W-:Y:S01]  /*2fc0*/  FMUL R7, R25, R56 ;  /* 0x0000003819077220 */ /* 0x024fe20000400000 */
[----:B------:R-:W-:Y:S01]  /*2fd0*/  ISETP.GT.AND P2, PT, R3, 0x8, P2 ;  /* 0x000000080300780c */ /* 0x000fe20001744270 */
[----:B------:R-:W-:Y:S01]  /*2fe0*/  BSSY B1, `(.L_x_40) ;  /* 0x0000006000017945 */ /* 0x000fe20003800000 */
[----:B------:R-:W-:Y:S01]  /*2ff0*/  ISETP.GT.AND P0, PT, R6, 0x10, PT ;  /* 0x000000100600780c */ /* 0x000fe20003f04270 */
[----:B------:R-:W-:-:S05]  /*3000*/  FFMA R7, R30, R19, R7 ;  /* 0x000000131e077223 */ /* 0x000fca0000000007 */
[----:B------:R2:W-:Y:S05]  /*3010*/  @P1 STG.E desc[UR40][R12.64+0x20], R7 ;  /* 0x000020070c001986 */ /* 0x0005ea000c101928 */
[----:B------:R-:W-:Y:S05]  /*3020*/  @!P2 BRA `(.L_x_41) ;  /* 0x000000000004a947 */ /* 0x000fea0003800000 */
[----:B------:R0:W5:Y:S02]  /*3030*/  LDG.E.LTC128B R25, desc[UR40][R8.64+0x24] ;  /* 0x0000242808197981 */ /* 0x000164000c1e1920 */
.L_x_41:
[----:B------:R-:W-:Y:S05]  /*3040*/  BSYNC B1 ;  /* 0x0000000000017941 */ /* 0x000fea0003800000 */
.L_x_40:
        /* <DEDUP_REMOVED lines=8> */
.L_x_43:
[----:B------:R-:W-:Y:S05]  /*30d0*/  BSYNC B1 ;  /* 0x0000000000017941 */ /* 0x000fea0003800000 */
.L_x_42:
[----:B--2--5:R-:W-:Y:S01]  /*30e0*/  FMUL R7, R25, R56 ;  /* 0x0000003819077220 */ /* 0x024fe20000400000 */
[----:B------:R-:W-:Y:S01]  /*30f0*/  ISETP.GT.AND P2, PT, R3, RZ, P1 ;  /* 0x000000ff0300720c */ /* 0x000fe20000f44270 */
[----:B------:R-:W-:Y:S02]  /*3100*/  BSSY B1, `(.L_x_44) ;  /* 0x0000005000017945 */ /* 0x000fe40003800000 */
[----:B------:R-:W-:-:S05]  /*3110*/  FFMA R7, R32, R19, R7 ;  /* 0x0000001320077223 */ /* 0x000fca0000000007 */
[----:B------:R2:W-:Y:S05]  /*3120*/  @P3 STG.E desc[UR40][R10.64+0x40], R7 ;  /* 0x000040070a003986 */ /* 0x0005ea000c101928 */
[----:B------:R-:W-:Y:S05]  /*3130*/  @!P2 BRA `(.L_x_45) ;  /* 0x000000000004a947 */ /* 0x000fea0003800000 */
[----:B------:R0:W5:Y:S02]  /*3140*/  LDG.E.LTC128B R25, desc[UR40][R4.64+0x44] ;  /* 0x0000442804197981 */ /* 0x000164000c1e1920 */
.L_x_45:
[----:B------:R-:W-:Y:S05]  /*3150*/  BSYNC B1 ;  /* 0x0000000000017941 */ /* 0x000fea0003800000 */
.L_x_44:
[----:B-----5:R-:W-:Y:S01]  /*3160*/  FMUL R14, R25, R56 ;  /* 0x00000038190e7220 */ /* 0x020fe20000400000 */
[----:B------:R-:W-:Y:S01]  /*3170*/  ISETP.GT.AND P0, PT, R3, 0x8, P0 ;  /* 0x000000080300780c */ /* 0x000fe20000704270 */
[----:B------:R-:W-:Y:S02]  /*3180*/  BSSY B1, `(.L_x_46) ;  /* 0x0000005000017945 */ /* 0x000fe40003800000 */
[----:B------:R-:W-:-:S05]  /*3190*/  FFMA R33, R33, R19, R14 ;  /* 0x0000001321217223 */ /* 0x000fca000000000e */
[----:B------:R0:W-:Y:S05]  /*31a0*/  @P2 STG.E desc[UR40][R10.64+0x44], R33 ;  /* 0x000044210a002986 */ /* 0x0001ea000c101928 */
[----:B------:R-:W-:Y:S05]  /*31b0*/  @!P0 BRA `(.L_x_47) ;  /* 0x0000000000048947 */ /* 0x000fea0003800000 */
[----:B------:R0:W5:Y:S02]  /*31c0*/  LDG.E.LTC128B R25, desc[UR40][R8.64+0x40] ;  /* 0x0000402808197981 */ /* 0x000164000c1e1920 */
.L_x_47:
[----:B------:R-:W-:Y:S05]  /*31d0*/  BSYNC B1 ;  /* 0x0000000000017941 */ /* 0x000fea0003800000 */
.L_x_46:
        /* <DEDUP_REMOVED lines=8> */
.L_x_49:
[----:B------:R-:W-:Y:S05]  /*3260*/  BSYNC B1 ;  /* 0x0000000000017941 */ /* 0x000fea0003800000 */
.L_x_48:
        /* <DEDUP_REMOVED lines=8> */
.L_x_51:
[----:B------:R-:W-:Y:S05]  /*32f0*/  BSYNC B1 ;  /* 0x0000000000017941 */ /* 0x000fea0003800000 */
.L_x_50:
[----:B--2--5:R-:W-:Y:S01]  /*3300*/  FMUL R7, R25, R56 ;  /* 0x0000003819077220 */ /* 0x024fe20000400000 */
[----:B------:R-:W-:Y:S01]  /*3310*/  ISETP.GT.AND P1, PT, R3, RZ, P0 ;  /* 0x000000ff0300720c */ /* 0x000fe20000724270 */
[----:B------:R-:W-:Y:S02]  /*3320*/  BSSY B1, `(.L_x_52) ;  /* 0x0000005000017945 */ /* 0x000fe40003800000 */
[----:B------:R-:W-:-:S05]  /*3330*/  FFMA R7, R36, R19, R7 ;  /* 0x0000001324077223 */ /* 0x000fca0000000007 */
[----:B------:R2:W-:Y:S05]  /*3340*/  @P3 STG.E desc[UR40][R10.64+0x60], R7 ;  /* 0x000060070a003986 */ /* 0x0005ea000c101928 */
[----:B------:R-:W-:Y:S05]  /*3350*/  @!P1 BRA `(.L_x_53) ;  /* 0x0000000000049947 */ /* 0x000fea0003800000 */
[----:B------:R0:W5:Y:S02]  /*3360*/  LDG.E.LTC128B R25, desc[UR40][R4.64+0x64] ;  /* 0x0000642804197981 */ /* 0x000164000c1e1920 */
.L_x_53:
[----:B------:R-:W-:Y:S05]  /*3370*/  BSYNC B1 ;  /* 0x0000000000017941 */ /* 0x000fea0003800000 */
.L_x_52:
[----:B-----5:R-:W-:Y:S01]  /*3380*/  FMUL R14, R25, R56 ;  /* 0x00000038190e7220 */ /* 0x020fe20000400000 */
[----:B------:R-:W-:Y:S01]  /*3390*/  ISETP.GT.AND P2, PT, R3, 0x8, P2 ;  /* 0x000000080300780c */ /* 0x000fe20001744270 */
[----:B------:R-:W-:Y:S02]  /*33a0*/  BSSY B1, `(.L_x_54) ;  /* 0x0000005000017945 */ /* 0x000fe40003800000 */
[----:B------:R-:W-:-:S05]  /*33b0*/  FFMA R37, R37, R19, R14 ;  /* 0x0000001325257223 */ /* 0x000fca000000000e */
[----:B------:R0:W-:Y:S05]  /*33c0*/  @P1 STG.E desc[UR40][R10.64+0x64], R37 ;  /* 0x000064250a001986 */ /* 0x0001ea000c101928 */
[----:B------:R-:W-:Y:S05]  /*33d0*/  @!P2 BRA `(.L_x_55) ;  /* 0x000000000004a947 */ /* 0x000fea0003800000 */
[----:B------:R0:W5:Y:S02]  /*33e0*/  LDG.E.LTC128B R25, desc[UR40][R8.64+0x60] ;  /* 0x0000602808197981 */ /* 0x000164000c1e1920 */
.L_x_55:
[----:B------:R-:W-:Y:S05]  /*33f0*/  BSYNC B1 ;  /* 0x0000000000017941 */ /* 0x000fea0003800000 */
.L_x_54:
        /* <DEDUP_REMOVED lines=8> */
.L_x_57:
[----:B------:R-:W-:Y:S05]  /*3480*/  BSYNC B1 ;  /* 0x0000000000017941 */ /* 0x000fea0003800000 */
.L_x_56:
        /* <DEDUP_REMOVED lines=8> */
.L_x_59:
[----:B------:R-:W-:Y:S05]  /*3510*/  BSYNC B1 ;  /* 0x0000000000017941 */ /* 0x000fea0003800000 */
.L_x_58:
[----:B--2--5:R-:W-:Y:S01]  /*3520*/  FMUL R7, R25, R56 ;  /* 0x0000003819077220 */ /* 0x024fe20000400000 */
[----:B------:R-:W-:Y:S01]  /*3530*/  ISETP.GT.AND P0, PT, R3, RZ, P2 ;  /* 0x000000ff0300720c */ /* 0x000fe20001704270 */
[----:B------:R-:W-:Y:S02]  /*3540*/  BSSY B1, `(.L_x_60) ;  /* 0x0000005000017945 */ /* 0x000fe40003800000 */
[----:B------:R-:W-:-:S05]  /*3550*/  FFMA R7, R40, R19, R7 ;  /* 0x0000001328077223 */ /* 0x000fca0000000007 */
[----:B------:R2:W-:Y:S05]  /*3560*/  @P3 STG.E desc[UR40][R10.64+0x80], R7 ;  /* 0x000080070a003986 */ /* 0x0005ea000c101928 */
[----:B------:R-:W-:Y:S05]  /*3570*/  @!P0 BRA `(.L_x_61) ;  /* 0x0000000000048947 */ /* 0x000fea0003800000 */
[----:B------:R0:W5:Y:S02]  /*3580*/  LDG.E.LTC128B R25, desc[UR40][R4.64+0x84] ;  /* 0x0000842804197981 */ /* 0x000164000c1e1920 */
.L_x_61:
[----:B------:R-:W-:Y:S05]  /*3590*/  BSYNC B1 ;  /* 0x0000000000017941 */ /* 0x000fea0003800000 */
.L_x_60:
[----:B-----5:R-:W-:Y:S01]  /*35a0*/  FMUL R14, R25, R56 ;  /* 0x00000038190e7220 */ /* 0x020fe20000400000 */
[----:B------:R-:W-:Y:S01]  /*35b0*/  ISETP.GT.AND P1, PT, R3, 0x8, P1 ;  /* 0x000000080300780c */ /* 0x000fe20000f24270 */
[----:B------:R-:W-:Y:S02]  /*35c0*/  BSSY B1, `(.L_x_62) ;  /* 0x0000005000017945 */ /* 0x000fe40003800000 */
[----:B------:R-:W-:-:S05]  /*35d0*/  FFMA R41, R41, R19, R14 ;  /* 0x0000001329297223 */ /* 0x000fca000000000e */
[----:B------:R0:W-:Y:S05]  /*35e0*/  @P0 STG.E desc[UR40][R10.64+0x84], R41 ;  /* 0x000084290a000986 */ /* 0x0001ea000c101928 */
[----:B------:R-:W-:Y:S05]  /*35f0*/  @!P1 BRA `(.L_x_63) ;  /* 0x0000000000049947 */ /* 0x000fea0003800000 */
[----:B------:R0:W5:Y:S02]  /*3600*/  LDG.E.LTC128B R25, desc[UR40][R8.64+0x80] ;  /* 0x0000802808197981 */ /* 0x000164000c1e1920 */
.L_x_63:
[----:B------:R-:W-:Y:S05]  /*3610*/  BSYNC B1 ;  /* 0x0000000000017941 */ /* 0x000fea0003800000 */
.L_x_62:
        /* <DEDUP_REMOVED lines=8> */
.L_x_65:
[----:B------:R-:W-:Y:S05]  /*36a0*/  BSYNC B1 ;  /* 0x0000000000017941 */ /* 0x000fea0003800000 */
.L_x_64:
        /* <DEDUP_REMOVED lines=8> */
.L_x_67:
[----:B------:R-:W-:Y:S05]  /*3730*/  BSYNC B1 ;  /* 0x0000000000017941 */ /* 0x000fea0003800000 */
.L_x_66:
[----:B--2--5:R-:W-:Y:S01]  /*3740*/  FMUL R7, R25, R56 ;  /* 0x0000003819077220 */ /* 0x024fe20000400000 */
[----:B------:R-:W-:Y:S01]  /*3750*/  ISETP.GT.AND P2, PT, R3, RZ, P1 ;  /* 0x000000ff0300720c */ /* 0x000fe20000f44270 */
[----:B------:R-:W-:Y:S02]  /*3760*/  BSSY B1, `(.L_x_68) ;  /* 0x0000005000017945 */ /* 0x000fe40003800000 */
[----:B------:R-:W-:-:S05]  /*3770*/  FFMA R7, R44, R19, R7 ;  /* 0x000000132c077223 */ /* 0x000fca0000000007 */
[----:B------:R2:W-:Y:S05]  /*3780*/  @P3 STG.E desc[UR40][R10.64+0xa0], R7 ;  /* 0x0000a0070a003986 */ /* 0x0005ea000c101928 */
[----:B------:R-:W-:Y:S05]  /*3790*/  @!P2 BRA `(.L_x_69) ;  /* 0x000000000004a947 */ /* 0x000fea0003800000 */
[----:B------:R0:W5:Y:S02]  /*37a0*/  LDG.E.LTC128B R25, desc[UR40][R4.64+0xa4] ;  /* 0x0000a42804197981 */ /* 0x000164000c1e1920 */
.L_x_69:
[----:B------:R-:W-:Y:S05]  /*37b0*/  BSYNC B1 ;  /* 0x0000000000017941 */ /* 0x000fea0003800000 */
.L_x_68:
[----:B-----5:R-:W-:Y:S01]  /*37c0*/  FMUL R14, R25, R56 ;  /* 0x00000038190e7220 */ /* 0x020fe20000400000 */
[----:B------:R-:W-:Y:S01]  /*37d0*/  ISETP.GT.AND P0, PT, R3, 0x8, P0 ;  /* 0x000000080300780c */ /* 0x000fe20000704270 */
[----:B------:R-:W-:Y:S02]  /*37e0*/  BSSY B1, `(.L_x_70) ;  /* 0x0000005000017945 */ /* 0x000fe40003800000 */
[----:B------:R-:W-:-:S05]  /*37f0*/  FFMA R45, R45, R19, R14 ;  /* 0x000000132d2d7223 */ /* 0x000fca000000000e */
[----:B------:R0:W-:Y:S05]  /*3800*/  @P2 STG.E desc[UR40][R10.64+0xa4], R45 ;  /* 0x0000a42d0a002986 */ /* 0x0001ea000c101928 */
[----:B------:R-:W-:Y:S05]  /*3810*/  @!P0 BRA `(.L_x_71) ;  /* 0x0000000000048947 */ /* 0x000fea0003800000 */
[----:B------:R0:W5:Y:S02]  /*3820*/  LDG.E.LTC128B R25, desc[UR40][R8.64+0xa0] ;  /* 0x0000a02808197981 */ /* 0x000164000c1e1920 */
.L_x_71:
[----:B------:R-:W-:Y:S05]  /*3830*/  BSYNC B1 ;  /* 0x0000000000017941 */ /* 0x000fea0003800000 */
.L_x_70:
        /* <DEDUP_REMOVED lines=8> */
.L_x_73:
[----:B------:R-:W-:Y:S05]  /*38c0*/  BSYNC B1 ;  /* 0x0000000000017941 */ /* 0x000fea0003800000 */
.L_x_72:
        /* <DEDUP_REMOVED lines=8> */
.L_x_75:
[----:B------:R-:W-:Y:S05]  /*3950*/  BSYNC B1 ;  /* 0x0000000000017941 */ /* 0x000fea0003800000 */
.L_x_74:
[----:B--2--5:R-:W-:Y:S01]  /*3960*/  FMUL R7, R25, R56 ;  /* 0x0000003819077220 */ /* 0x024fe20000400000 */
[----:B------:R-:W-:Y:S01]  /*3970*/  ISETP.GT.AND P1, PT, R3, RZ, P0 ;  /* 0x000000ff0300720c */ /* 0x000fe20000724270 */
[----:B------:R-:W-:Y:S02]  /*3980*/  BSSY B1, `(.L_x_76) ;  /* 0x0000005000017945 */ /* 0x000fe40003800000 */
[----:B------:R-:W-:-:S05]  /*3990*/  FFMA R7, R48, R19, R7 ;  /* 0x0000001330077223 */ /* 0x000fca0000000007 */
[----:B------:R2:W-:Y:S05]  /*39a0*/  @P3 STG.E desc[UR40][R10.64+0xc0], R7 ;  /* 0x0000c0070a003986 */ /* 0x0005ea000c101928 */
[----:B------:R-:W-:Y:S05]  /*39b0*/  @!P1 BRA `(.L_x_77) ;  /* 0x0000000000049947 */ /* 0x000fea0003800000 */
[----:B------:R0:W5:Y:S02]  /*39c0*/  LDG.E.LTC128B R25, desc[UR40][R4.64+0xc4] ;  /* 0x0000c42804197981 */ /* 0x000164000c1e1920 */
.L_x_77:
[----:B------:R-:W-:Y:S05]  /*39d0*/  BSYNC B1 ;  /* 0x0000000000017941 */ /* 0x000fea0003800000 */
.L_x_76:
[----:B-----5:R-:W-:Y:S01]  /*39e0*/  FMUL R14, R25, R56 ;  /* 0x00000038190e7220 */ /* 0x020fe20000400000 */
[----:B------:R-:W-:Y:S01]  /*39f0*/  ISETP.GT.AND P2, PT, R3, 0x8, P2 ;  /* 0x000000080300780c */ /* 0x000fe20001744270 */
[----:B------:R-:W-:Y:S02]  /*3a00*/  BSSY B1, `(.L_x_78) ;  /* 0x0000005000017945 */ /* 0x000fe40003800000 */
[----:B------:R-:W-:-:S05]  /*3a10*/  FFMA R49, R49, R19, R14 ;  /* 0x0000001331317223 */ /* 0x000fca000000000e */
[----:B------:R0:W-:Y:S05]  /*3a20*/  @P1 STG.E desc[UR40][R10.64+0xc4], R49 ;  /* 0x0000c4310a001986 */ /* 0x0001ea000c101928 */
[----:B------:R-:W-:Y:S05]  /*3a30*/  @!P2 BRA `(.L_x_79) ;  /* 0x000000000004a947 */ /* 0x000fea0003800000 */
[----:B------:R0:W5:Y:S02]  /*3a40*/  LDG.E.LTC128B R25, desc[UR40][R8.64+0xc0] ;  /* 0x0000c02808197981 */ /* 0x000164000c1e1920 */
.L_x_79:
[----:B------:R-:W-:Y:S05]  /*3a50*/  BSYNC B1 ;  /* 0x0000000000017941 */ /* 0x000fea0003800000 */
.L_x_78:
        /* <DEDUP_REMOVED lines=8> */
.L_x_81:
[----:B------:R-:W-:Y:S05]  /*3ae0*/  BSYNC B1 ;  /* 0x0000000000017941 */ /* 0x000fea0003800000 */
.L_x_80:
[----:B-----5:R-:W-:Y:S01]  /*3af0*/  FMUL R14, R25, R56 ;  /* 0x00000038190e7220 */ /* 0x020fe20000400000 */
[----:B------:R-:W-:Y:S01]  /*3b00*/  ISETP.GT.AND P2, PT, R6, 0x39, PT ;  /* 0x000000390600780c */ /* 0x000fe20003f44270 */
[----:B------:R-:W-:Y:S01]  /*3b10*/  @P0 IMAD.MOV.U32 R6, RZ, RZ, R12 ;  /* 0x000000ffff060224 */ /* 0x000fe200078e000c */
[----:B------:R-:W-:Y:S01]  /*3b20*/  ISETP.GT.AND P3, PT, R3, RZ, P1 ;  /* 0x000000ff0300720c */ /* 0x000fe20000f64270 */
[----:B------:R-:W-:Y:S01]  /*3b30*/  FFMA R51, R51, R19, R14 ;  /* 0x0000001333337223 */ /* 0x000fe2000000000e */
[----:B--2---:R-:W-:Y:S01]  /*3b40*/  @P0 IMAD.MOV.U32 R7, RZ, RZ, R13 ;  /* 0x000000ffff070224 */ /* 0x004fe200078e000d */
[----:B------:R-:W-:Y:S04]  /*3b50*/  BSSY B1, `(.L_x_82) ;  /* 0x0000004000017945 */ /* 0x000fe80003800000 */
[----:B------:R2:W-:Y:S06]  /*3b60*/  @P0 STG.E desc[UR40][R6.64+0xc4], R51 ;  /* 0x0000c43306000986 */ /* 0x0005ec000c101928 */
[----:B------:R-:W-:Y:S05]  /*3b70*/  @!P3 BRA `(.L_x_83) ;  /* 0x000000000004b947 */ /* 0x000fea0003800000 */
[----:B------:R0:W5:Y:S02]  /*3b80*/  LDG.E.LTC128B R25, desc[UR40][R4.64+0xe0] ;  /* 0x0000e02804197981 */ /* 0x000164000c1e1920 */
.L_x_83:
[----:B------:R-:W-:Y:S05]  /*3b90*/  BSYNC B1 ;  /* 0x0000000000017941 */ /* 0x000fea0003800000 */
.L_x_82:
[----:B--2--5:R-:W-:Y:S01]  /*3ba0*/  FMUL R7, R25, R56 ;  /* 0x0000003819077220 */ /* 0x024fe20000400000 */
[----:B------:R-:W-:Y:S01]  /*3bb0*/  @P3 IMAD.MOV.U32 R6, RZ, RZ, R10 ;  /* 0x000000ffff063224 */ /* 0x000fe200078e000a */
[----:B------:R-:W-:Y:S01]  /*3bc0*/  ISETP.GT.AND P0, PT, R3, RZ, P2 ;  /* 0x000000ff0300720c */ /* 0x000fe20001704270 */
[----:B------:R-:W-:Y:S01]  /*3bd0*/  BSSY B1, `(.L_x_84) ;  /* 0x0000006000017945 */ /* 0x000fe20003800000 */
[----:B------:R-:W-:Y:S01]  /*3be0*/  FFMA R15, R52, R19, R7 ;  /* 0x00000013340f7223 */ /* 0x000fe20000000007 */
[----:B------:R-:W-:-:S05]  /*3bf0*/  @P3 IMAD.MOV.U32 R7, RZ, RZ, R11 ;  /* 0x000000ffff073224 */ /* 0x000fca00078e000b */
[----:B------:R2:W-:Y:S05]  /*3c00*/  @P3 STG.E desc[UR40][R6.64+0xe0], R15 ;  /* 0x0000e00f06003986 */ /* 0x0005ea000c101928 */
[----:B------:R-:W-:Y:S05]  /*3c10*/  @!P0 BRA `(.L_x_85) ;  /* 0x0000000000048947 */ /* 0x000fea0003800000 */
[----:B------:R0:W5:Y:S02]  /*3c20*/  LDG.E.LTC128B R25, desc[UR40][R4.64+0xe4] ;  /* 0x0000e42804197981 */ /* 0x000164000c1e1920 */
.L_x_85:
[----:B------:R-:W-:Y:S05]  /*3c30*/  BSYNC B1 ;  /* 0x0000000000017941 */ /* 0x000fea0003800000 */
.L_x_84:
[----:B01--45:R-:W-:Y:S01]  /*3c40*/  FMUL R4, R25, R56 ;  /* 0x0000003819047220 */ /* 0x033fe20000400000 */
[----:B------:R-:W-:Y:S01]  /*3c50*/  ISETP.GT.AND P1, PT, R3, 0x8, P1 ;  /* 0x000000080300780c */ /* 0x000fe20000f24270 */
[----:B------:R-:W-:Y:S02]  /*3c60*/  BSSY B1, `(.L_x_86) ;  /* 0x0000005000017945 */ /* 0x000fe40003800000 */
[----:B------:R-:W-:-:S05]  /*3c70*/  FFMA R53, R53, R19, R4 ;  /* 0x0000001335357223 */ /* 0x000fca0000000004 */
[----:B------:R0:W-:Y:S05]  /*3c80*/  @P0 STG.E desc[UR40][R10.64+0xe4], R53 ;  /* 0x0000e4350a000986 */ /* 0x0001ea000c101928 */
[----:B------:R-:W-:Y:S05]  /*3c90*/  @!P1 BRA `(.L_x_87) ;  /* 0x0000000000049947 */ /* 0x000fea0003800000 */
[----:B------:R1:W5:Y:S02]  /*3ca0*/  LDG.E.LTC128B R25, desc[UR40][R8.64+0xe0] ;  /* 0x0000e02808197981 */ /* 0x000364000c1e1920 */
.L_x_87:
[----:B------:R-:W-:Y:S05]  /*3cb0*/  BSYNC B1 ;  /* 0x0000000000017941 */ /* 0x000fea0003800000 */
.L_x_86:
[----:B-----5:R-:W-:Y:S01]  /*3cc0*/  FMUL R5, R25, R56 ;  /* 0x0000003819057220 */ /* 0x020fe20000400000 */
[----:B------:R-:W-:Y:S01]  /*3cd0*/  @P1 IMAD.MOV.U32 R4, RZ, RZ, R12 ;  /* 0x000000ffff041224 */ /* 0x000fe200078e000c */
[----:B------:R-:W-:Y:S01]  /*3ce0*/  ISETP.GT.AND P2, PT, R3, 0x8, P2 ;  /* 0x000000080300780c */ /* 0x000fe20001744270 */
[----:B------:R-:W-:Y:S01]  /*3cf0*/  BSSY B1, `(.L_x_88) ;  /* 0x0000006000017945 */ /* 0x000fe20003800000 */
[----:B--2---:R-:W-:Y:S01]  /*3d00*/  FFMA R7, R54, R19, R5 ;  /* 0x0000001336077223 */ /* 0x004fe20000000005 */
[----:B------:R-:W-:-:S05]  /*3d10*/  @P1 IMAD.MOV.U32 R5, RZ, RZ, R13 ;  /* 0x000000ffff051224 */ /* 0x000fca00078e000d */
[----:B------:R2:W-:Y:S05]  /*3d20*/  @P1 STG.E desc[UR40][R4.64+0xe0], R7 ;  /* 0x0000e00704001986 */ /* 0x0005ea000c101928 */
[----:B------:R-:W-:Y:S05]  /*3d30*/  @!P2 BRA `(.L_x_89) ;  /* 0x000000000004a947 */ /* 0x000fea0003800000 */
[----:B------:R4:W5:Y:S02]  /*3d40*/  LDG.E.LTC128B R25, desc[UR40][R8.64+0xe4] ;  /* 0x0000e42808197981 */ /* 0x000964000c1e1920 */
.L_x_89:
[----:B------:R-:W-:Y:S05]  /*3d50*/  BSYNC B1 ;  /* 0x0000000000017941 */ /* 0x000fea0003800000 */
.L_x_88:
[----:B--2--5:R-:W-:-:S04]  /*3d60*/  FMUL R4, R25, R56 ;  /* 0x0000003819047220 */ /* 0x024fc80000400000 */
[----:B------:R-:W-:Y:S01]  /*3d70*/  FFMA R55, R55, R19, R4 ;  /* 0x0000001337377223 */ /* 0x000fe20000000004 */
[----:B------:R-:W-:Y:S06]  /*3d80*/  @!P2 BRA `(.L_x_90) ;  /* 0x0000000400f0a947 */ /* 0x000fec0003800000 */
[----:B------:R2:W-:Y:S01]  /*3d90*/  STG.E desc[UR40][R12.64+0xe4], R55 ;  /* 0x0000e4370c007986 */ /* 0x0005e2000c101928 */
[----:B------:R-:W-:Y:S05]  /*3da0*/  BRA `(.L_x_90) ;  /* 0x0000000400e87947 */ /* 0x000fea0003800000 */
.L_x_29:
[----:B------:R-:W-:Y:S01]  /*3db0*/  ISETP.GT.AND P0, PT, R6, 0x1, PT ;  /* 0x000000010600780c */ /* 0x000fe20003f04270 */
[----:B------:R-:W-:Y:S01]  /*3dc0*/  ULDC.64 UR4, c[0x0][0x5c0] ;  /* 0x0001700000047ab9 */ /* 0x000fe20000000a00 */
[-C--:B------:R-:W-:Y:S01]  /*3dd0*/  FMUL R7, R24, R19.reuse ;  /* 0x0000001318077220 */ /* 0x080fe20000400000 */
[C---:B------:R-:W-:Y:S01]  /*3de0*/  LEA R4, P4, R70.reuse, UR4, 0x2 ;  /* 0x0000000446047c11 */ /* 0x040fe2000f8810ff */
[-C--:B------:R-:W-:Y:S01]  /*3df0*/  FMUL R25, R25, R19.reuse ;  /* 0x0000001319197220 */ /* 0x080fe20000400000 */
[----:B------:R-:W-:Y:S01]  /*3e00*/  ISETP.GT.AND P2, PT, R3, RZ, P0 ;  /* 0x000000ff0300720c */ /* 0x000fe20000744270 */
[-C--:B------:R-:W-:Y:S01]  /*3e10*/  FMUL R27, R27, R19.reuse ;  /* 0x000000131b1b7220 */ /* 0x080fe20000400000 */
[----:B------:R-:W-:Y:S01]  /*3e20*/  LEA.HI.X R5, R70, UR5, R79, 0x2, P4 ;  /* 0x0000000546057c11 */ /* 0x000fe2000a0f144f */
[-C--:B------:R-:W-:Y:S01]  /*3e30*/  FMUL R11, R28, R19.reuse ;  /* 0x000000131c0b7220 */ /* 0x080fe20000400000 */
[----:B------:R-:W-:Y:S01]  /*3e40*/  ISETP.GT.AND P3, PT, R3, 0x8, P3 ;  /* 0x000000080300780c */ /* 0x000fe20001f64270 */
[-C--:B------:R-:W-:Y:S01]  /*3e50*/  FMUL R29, R29, R19.reuse ;  /* 0x000000131d1d7220 */ /* 0x080fe20000400000 */
[----:B------:R-:W-:Y:S01]  /*3e60*/  ISETP.GT.AND P0, PT, R3, 0x8, P0 ;  /* 0x000000080300780c */ /* 0x000fe20000704270 */
[----:B------:R0:W-:Y:S01]  /*3e70*/  @P1 STG.E desc[UR40][R4.64], R7 ;  /* 0x0000000704001986 */ /* 0x0001e2000c101928 */
[C---:B------:R-:W-:Y:S01]  /*3e80*/  ISETP.GT.AND P5, PT, R6.reuse, 0x8, PT ;  /* 0x000000080600780c */ /* 0x040fe20003fa4270 */
[-C--:B------:R-:W-:Y:S01]  /*3e90*/  FMUL R31, R31, R19.reuse ;  /* 0x000000131f1f7220 */ /* 0x080fe20000400000 */
[----:B------:R-:W-:Y:S01]  /*3ea0*/  SHF.L.U64.HI R9, R57, 0x2, R58 ;  /* 0x0000000239097819 */ /* 0x000fe2000001023a */
[-C--:B------:R-:W-:Y:S01]  /*3eb0*/  FMUL R33, R33, R19.reuse ;  /* 0x0000001321217220 */ /* 0x080fe20000400000 */
[----:B------:R-:W-:Y:S01]  /*3ec0*/  LEA R8, P1, R57, R4, 0x2 ;  /* 0x0000000439087211 */ /* 0x000fe200078210ff */
[----:B------:R-:W-:Y:S01]  /*3ed0*/  @P2 STG.E desc[UR40][R4.64+0x4], R25 ;  /* 0x0000041904002986 */ /* 0x000fe2000c101928 */
[----:B------:R-:W-:Y:S01]  /*3ee0*/  ISETP.GT.AND P4, PT, R6, 0x9, PT ;  /* 0x000000090600780c */ /* 0x000fe20003f84270 */
[-C--:B------:R-:W-:Y:S01]  /*3ef0*/  FMUL R35, R35, R19.reuse ;  /* 0x0000001323237220 */ /* 0x080fe20000400000 */
[----:B------:R-:W-:Y:S01]  /*3f00*/  ISETP.GT.AND P2, PT, R3, RZ, P5 ;  /* 0x000000ff0300720c */ /* 0x000fe20002f44270 */
[----:B------:R-:W-:Y:S01]  /*3f10*/  IMAD.X R9, R9, 0x1, R5, P1 ;  /* 0x0000000109097824 */ /* 0x000fe200008e0605 */
[C---:B------:R-:W-:Y:S01]  /*3f20*/  ISETP.GT.AND P1, PT, R3.reuse, RZ, P4 ;  /* 0x000000ff0300720c */ /* 0x040fe20002724270 */
[-C--:B0-----:R-:W-:Y:S01]  /*3f30*/  FMUL R7, R26, R19.reuse ;  /* 0x000000131a077220 */ /* 0x081fe20000400000 */
[----:B------:R-:W-:Y:S01]  /*3f40*/  ISETP.GT.AND P4, PT, R3, 0x8, P4 ;  /* 0x000000080300780c */ /* 0x000fe20002784270 */
[-C--:B------:R-:W-:Y:S01]  /*3f50*/  FMUL R37, R37, R19.reuse ;  /* 0x0000001325257220 */ /* 0x080fe20000400000 */
[-C--:B------:R-:W-:Y:S01]  /*3f60*/  FMUL R39, R39, R19.reuse ;  /* 0x0000001327277220 */ /* 0x080fe20000400000 */
[-C--:B------:R-:W-:Y:S01]  /*3f70*/  FMUL R41, R41, R19.reuse ;  /* 0x0000001329297220 */ /* 0x080fe20000400000 */
[----:B------:R0:W-:Y:S01]  /*3f80*/  @P3 STG.E desc[UR40][R8.64], R7 ;  /* 0x0000000708003986 */ /* 0x0001e2000c101928 */
[C---:B------:R-:W-:Y:S01]  /*3f90*/  ISETP.GT.AND P3, PT, R6.reuse, 0x11, PT ;  /* 0x000000110600780c */ /* 0x040fe20003f64270 */
[-C--:B------:R-:W-:Y:S01]  /*3fa0*/  FMUL R43, R43, R19.reuse ;  /* 0x000000132b2b7220 */ /* 0x080fe20000400000 */
[-C--:B------:R-:W-:Y:S01]  /*3fb0*/  FMUL R45, R45, R19.reuse ;  /* 0x000000132d2d7220 */ /* 0x080fe20000400000 */
[----:B------:R-:W-:Y:S01]  /*3fc0*/  @P0 STG.E desc[UR40][R8.64+0x4], R27 ;  /* 0x0000041b08000986 */ /* 0x000fe2000c101928 */
[----:B------:R-:W-:Y:S01]  /*3fd0*/  ISETP.GT.AND P0, PT, R3, 0x8, P5 ;  /* 0x000000080300780c */ /* 0x000fe20002f04270 */
[-C--:B------:R-:W-:Y:S01]  /*3fe0*/  FMUL R47, R47, R19.reuse ;  /* 0x000000132f2f7220 */ /* 0x080fe20000400000 */
[----:B------:R-:W-:Y:S01]  /*3ff0*/  ISETP.GT.AND P5, PT, R6, 0x10, PT ;  /* 0x000000100600780c */ /* 0x000fe20003fa4270 */
[----:B------:R1:W-:Y:S01]  /*4000*/  @P2 STG.E desc[UR40][R4.64+0x20], R11 ;  /* 0x0000200b04002986 */ /* 0x0003e2000c101928 */
[-C--:B------:R-:W-:Y:S01]  /*4010*/  FMUL R49, R49, R19.reuse ;  /* 0x0000001331317220 */ /* 0x080fe20000400000 */
[-C--:B------:R-:W-:Y:S01]  /*4020*/  FMUL R51, R51, R19.reuse ;  /* 0x0000001333337220 */ /* 0x080fe20000400000 */
[C---:B------:R-:W-:Y:S01]  /*4030*/  ISETP.GT.AND P2, PT, R3.reuse, RZ, P5 ;  /* 0x000000ff0300720c */ /* 0x040fe20002f44270 */
[----:B------:R-:W-:Y:S01]  /*4040*/  @P1 STG.E desc[UR40][R4.64+0x24], R29 ;  /* 0x0000241d04001986 */ /* 0x000fe2000c101928 */
[-C--:B0-----:R-:W-:Y:S01]  /*4050*/  FMUL R7, R30, R19.reuse ;  /* 0x000000131e077220 */ /* 0x081fe20000400000 */
[----:B------:R-:W-:Y:S01]  /*4060*/  ISETP.GT.AND P1, PT, R3, RZ, P3 ;  /* 0x000000ff0300720c */ /* 0x000fe20001f24270 */
[-C--:B------:R-:W-:Y:S01]  /*4070*/  FMUL R53, R53, R19.reuse ;  /* 0x0000001335357220 */ /* 0x080fe20000400000 */
[C---:B------:R-:W-:Y:S01]  /*4080*/  ISETP.GT.AND P3, PT, R3.reuse, 0x8, P3 ;  /* 0x000000080300780c */ /* 0x040fe20001f64270 */
[-C--:B------:R-:W-:Y:S01]  /*4090*/  FMUL R13, R54, R19.reuse ;  /* 0x00000013360d7220 */ /* 0x080fe20000400000 */
[----:B------:R0:W-:Y:S01]  /*40a0*/  @P0 STG.E desc[UR40][R8.64+0x20], R7 ;  /* 0x0000200708000986 */ /* 0x0001e2000c101928 */
[----:B------:R-:W-:Y:S01]  /*40b0*/  ISETP.GT.AND P0, PT, R3, 0x8, P5 ;  /* 0x000000080300780c */ /* 0x000fe20002f04270 */
[-C--:B-1----:R-:W-:Y:S01]  /*40c0*/  FMUL R11, R32, R19.reuse ;  /* 0x00000013200b7220 */ /* 0x082fe20000400000 */
[C---:B------:R-:W-:Y:S01]  /*40d0*/  ISETP.GT.AND P5, PT, R6.reuse, 0x18, PT ;  /* 0x000000180600780c */ /* 0x040fe20003fa4270 */
[----:B------:R-:W-:Y:S01]  /*40e0*/  @P4 STG.E desc[UR40][R8.64+0x24], R31 ;  /* 0x0000241f08004986 */ /* 0x000fe2000c101928 */
[----:B------:R-:W-:Y:S01]  /*40f0*/  ISETP.GT.AND P4, PT, R6, 0x19, PT ;  /* 0x000000190600780c */ /* 0x000fe20003f84270 */
[----:B------:R-:W-:-:S02]  /*4100*/  FMUL R55, R55, R19 ;  /* 0x0000001337377220 */ /* 0x000fc40000400000 */
[----:B------:R1:W-:Y:S01]  /*4110*/  @P2 STG.E desc[UR40][R4.64+0x40], R11 ;  /* 0x0000400b04002986 */ /* 0x0003e2000c101928 */
[----:B------:R-:W-:-:S03]  /*4120*/  ISETP.GT.AND P2, PT, R3, RZ, P5 ;  /* 0x000000ff0300720c */ /* 0x000fc60002f44270 */
[----:B------:R-:W-:Y:S01]  /*4130*/  @P1 STG.E desc[UR40][R4.64+0x44], R33 ;  /* 0x0000442104001986 */ /* 0x000fe2000c101928 */
[C---:B------:R-:W-:Y:S01]  /*4140*/  ISETP.GT.AND P1, PT, R3.reuse, RZ, P4 ;  /* 0x000000ff0300720c */ /* 0x040fe20002724270 */
[----:B0-----:R-:W-:Y:S01]  /*4150*/  FMUL R7, R34, R19 ;  /* 0x0000001322077220 */ /* 0x001fe20000400000 */
[----:B------:R-:W-:-:S04]  /*4160*/  ISETP.GT.AND P4, PT, R3, 0x8, P4 ;  /* 0x000000080300780c */ /* 0x000fc80002784270 */
[----:B------:R0:W-:Y:S01]  /*4170*/  @P0 STG.E desc[UR40][R8.64+0x40], R7 ;  /* 0x0000400708000986 */ /* 0x0001e2000c101928 */
[----:B-1----:R-:W-:Y:S01]  /*4180*/  FMUL R11, R36, R19 ;  /* 0x00000013240b7220 */ /* 0x002fe20000400000 */
[----:B------:R-:W-:Y:S02]  /*4190*/  ISETP.GT.AND P0, PT, R3, 0x8, P5 ;  /* 0x000000080300780c */ /* 0x000fe40002f04270 */
[----:B------:R-:W-:Y:S01]  /*41a0*/  @P3 STG.E desc[UR40][R8.64+0x44], R35 ;  /* 0x0000442308003986 */ /* 0x000fe2000c101928 */
[----:B------:R-:W-:-:S03]  /*41b0*/  ISETP.GT.AND P5, PT, R6, 0x20, PT ;  /* 0x000000200600780c */ /* 0x000fc60003fa4270 */
[----:B------:R1:W-:Y:S01]  /*41c0*/  @P2 STG.E desc[UR40][R4.64+0x60], R11 ;  /* 0x0000600b04002986 */ /* 0x0003e2000c101928 */
[----:B------:R-:W-:Y:S02]  /*41d0*/  ISETP.GT.AND P2, PT, R6, 0x21, PT ;  /* 0x000000210600780c */ /* 0x000fe40003f44270 */
[C---:B------:R-:W-:Y:S01]  /*41e0*/  ISETP.GT.AND P3, PT, R3.reuse, RZ, P5 ;  /* 0x000000ff0300720c */ /* 0x040fe20002f64270 */
[----:B------:R-:W-:Y:S01]  /*41f0*/  @P1 STG.E desc[UR40][R4.64+0x64], R37 ;  /* 0x0000642504001986 */ /* 0x000fe2000c101928 */
[C---:B------:R-:W-:Y:S01]  /*4200*/  ISETP.GT.AND P1, PT, R3.reuse, RZ, P2 ;  /* 0x000000ff0300720c */ /* 0x040fe20001724270 */
[----:B0-----:R-:W-:Y:S01]  /*4210*/  FMUL R7, R38, R19 ;  /* 0x0000001326077220 */ /* 0x001fe20000400000 */
[----:B------:R-:W-:-:S04]  /*4220*/  ISETP.GT.AND P2, PT, R3, 0x8, P2 ;  /* 0x000000080300780c */ /* 0x000fc80001744270 */
[----:B------:R0:W-:Y:S01]  /*4230*/  @P0 STG.E desc[UR40][R8.64+0x60], R7 ;  /* 0x0000600708000986 */ /* 0x0001e2000c101928 */
[----:B-1----:R-:W-:Y:S01]  /*4240*/  FMUL R11, R40, R19 ;  /* 0x00000013280b7220 */ /* 0x002fe20000400000 */
[----:B------:R-:W-:Y:S02]  /*4250*/  ISETP.GT.AND P0, PT, R3, 0x8, P5 ;  /* 0x000000080300780c */ /* 0x000fe40002f04270 */
[----:B------:R-:W-:Y:S04]  /*4260*/  @P4 STG.E desc[UR40][R8.64+0x64], R39 ;  /* 0x0000642708004986 */ /* 0x000fe8000c101928 */
[----:B------:R1:W-:Y:S01]  /*4270*/  @P3 STG.E desc[UR40][R4.64+0x80], R11 ;  /* 0x0000800b04003986 */ /* 0x0003e2000c101928 */
[----:B------:R-:W-:-:S03]  /*4280*/  ISETP.GT.AND P3, PT, R6, 0x28, PT ;  /* 0x000000280600780c */ /* 0x000fc60003f64270 */
[----:B------:R-:W-:Y:S01]  /*4290*/  @P1 STG.E desc[UR40][R4.64+0x84], R41 ;  /* 0x0000842904001986 */ /* 0x000fe2000c101928 */
[----:B------:R-:W-:Y:S01]  /*42a0*/  ISETP.GT.AND P1, PT, R6, 0x29, PT ;  /* 0x000000290600780c */ /* 0x000fe20003f24270 */
[-C--:B0-----:R-:W-:Y:S01]  /*42b0*/  FMUL R7, R42, R19.reuse ;  /* 0x000000132a077220 */ /* 0x081fe20000400000 */
[C---:B------:R-:W-:Y:S02]  /*42c0*/  ISETP.GT.AND P5, PT, R3.reuse, RZ, P3 ;  /* 0x000000ff0300720c */ /* 0x040fe40001fa4270 */
[C---:B------:R-:W-:Y:S02]  /*42d0*/  ISETP.GT.AND P4, PT, R3.reuse, RZ, P1 ;  /* 0x000000ff0300720c */ /* 0x040fe40000f84270 */
[----:B------:R0:W-:Y:S01]  /*42e0*/  @P0 STG.E desc[UR40][R8.64+0x80], R7 ;  /* 0x0000800708000986 */ /* 0x0001e2000c101928 */
[----:B-1----:R-:W-:Y:S01]  /*42f0*/  FMUL R11, R44, R19 ;  /* 0x000000132c0b7220 */ /* 0x002fe20000400000 */
[----:B------:R-:W-:Y:S02]  /*4300*/  ISETP.GT.AND P3, PT, R3, 0x8, P3 ;  /* 0x000000080300780c */ /* 0x000fe40001f64270 */
[----:B------:R-:W-:Y:S01]  /*4310*/  @P2 STG.E desc[UR40][R8.64+0x84], R43 ;  /* 0x0000842b08002986 */ /* 0x000fe2000c101928 */
[----:B------:R-:W-:-:S02]  /*4320*/  ISETP.GT.AND P0, PT, R6, 0x30, PT ;  /* 0x000000300600780c */ /* 0x000fc40003f04270 */
[C---:B------:R-:W-:Y:S02]  /*4330*/  ISETP.GT.AND P1, PT, R3.reuse, 0x8, P1 ;  /* 0x000000080300780c */ /* 0x040fe40000f24270 */
[----:B------:R-:W-:Y:S01]  /*4340*/  ISETP.GT.AND P2, PT, R6, 0x31, PT ;  /* 0x000000310600780c */ /* 0x000fe20003f44270 */
[----:B------:R1:W-:Y:S01]  /*4350*/  @P5 STG.E desc[UR40][R4.64+0xa0], R11 ;  /* 0x0000a00b04005986 */ /* 0x0003e2000c101928 */
[C---:B------:R-:W-:Y:S01]  /*4360*/  ISETP.GT.AND P5, PT, R3.reuse, RZ, P0 ;  /* 0x000000ff0300720c */ /* 0x040fe200007a4270 */
[-C--:B0-----:R-:W-:Y:S01]  /*4370*/  FMUL R7, R46, R19.reuse ;  /* 0x000000132e077220 */ /* 0x081fe20000400000 */
[C---:B------:R-:W-:Y:S01]  /*4380*/  ISETP.GT.AND P0, PT, R3.reuse, 0x8, P0 ;  /* 0x000000080300780c */ /* 0x040fe20000704270 */
[----:B------:R-:W-:Y:S01]  /*4390*/  @P4 STG.E desc[UR40][R4.64+0xa4], R45 ;  /* 0x0000a42d04004986 */ /* 0x000fe2000c101928 */
[C---:B------:R-:W-:Y:S02]  /*43a0*/  ISETP.GT.AND P4, PT, R3.reuse, RZ, P2 ;  /* 0x000000ff0300720c */ /* 0x040fe40001784270 */
[----:B------:R-:W-:Y:S01]  /*43b0*/  ISETP.GT.AND P2, PT, R3, 0x8, P2 ;  /* 0x000000080300780c */ /* 0x000fe20001744270 */
[----:B------:R0:W-:Y:S01]  /*43c0*/  @P3 STG.E desc[UR40][R8.64+0xa0], R7 ;  /* 0x0000a00708003986 */ /* 0x0001e2000c101928 */
[----:B------:R-:W-:Y:S01]  /*43d0*/  ISETP.GT.AND P3, PT, R6, 0x39, PT ;  /* 0x000000390600780c */ /* 0x000fe20003f64270 */
[----:B-1----:R-:W-:-:S02]  /*43e0*/  FMUL R11, R48, R19 ;  /* 0x00000013300b7220 */ /* 0x002fc40000400000 */
[----:B------:R-:W-:Y:S01]  /*43f0*/  @P1 STG.E desc[UR40][R8.64+0xa4], R47 ;  /* 0x0000a42f08001986 */ /* 0x000fe2000c101928 */
[----:B------:R-:W-:-:S03]  /*4400*/  ISETP.GT.AND P1, PT, R6, 0x38, PT ;  /* 0x000000380600780c */ /* 0x000fc60003f24270 */
[----:B------:R-:W-:Y:S01]  /*4410*/  @P0 IMAD.MOV.U32 R6, RZ, RZ, R8 ;  /* 0x000000ffff060224 */ /* 0x000fe200078e0008 */
[----:B------:R1:W-:Y:S01]  /*4420*/  @P5 STG.E desc[UR40][R4.64+0xc0], R11 ;  /* 0x0000c00b04005986 */ /* 0x0003e2000c101928 */
[C---:B------:R-:W-:Y:S02]  /*4430*/  ISETP.GT.AND P5, PT, R3.reuse, RZ, P3 ;  /* 0x000000ff0300720c */ /* 0x040fe40001fa4270 */
[C---:B------:R-:W-:Y:S01]  /*4440*/  ISETP.GT.AND P3, PT, R3.reuse, 0x8, P3 ;  /* 0x000000080300780c */ /* 0x040fe20001f64270 */
[----:B------:R-:W-:Y:S01]  /*4450*/  @P4 STG.E desc[UR40][R4.64+0xc4], R49 ;  /* 0x0000c43104004986 */ /* 0x000fe2000c101928 */
[C---:B------:R-:W-:Y:S01]  /*4460*/  ISETP.GT.AND P4, PT, R3.reuse, RZ, P1 ;  /* 0x000000ff0300720c */ /* 0x040fe20000f84270 */
[----:B0-----:R-:W-:Y:S01]  /*4470*/  @P0 IMAD.MOV.U32 R7, RZ, RZ, R9 ;  /* 0x000000ffff070224 */ /* 0x001fe200078e0009 */
[----:B------:R-:W-:Y:S01]  /*4480*/  ISETP.GT.AND P1, PT, R3, 0x8, P1 ;  /* 0x000000080300780c */ /* 0x000fe20000f24270 */
[-C--:B------:R-:W-:Y:S01]  /*4490*/  FMUL R3, R50, R19.reuse ;  /* 0x0000001332037220 */ /* 0x080fe20000400000 */
[----:B-1----:R-:W-:-:S04]  /*44a0*/  FMUL R11, R52, R19 ;  /* 0x00000013340b7220 */ /* 0x002fc80000400000 */
[----:B------:R0:W-:Y:S02]  /*44b0*/  @P0 STG.E desc[UR40][R6.64+0xc0], R3 ;  /* 0x0000c00306000986 */ /* 0x0001e4000c101928 */
[----:B0-----:R-:W-:Y:S02]  /*44c0*/  @P2 IMAD.MOV.U32 R6, RZ, RZ, R8 ;  /* 0x000000ffff062224 */ /* 0x001fe400078e0008 */
[----:B------:R-:W-:-:S05]  /*44d0*/  @P2 IMAD.MOV.U32 R7, RZ, RZ, R9 ;  /* 0x000000ffff072224 */ /* 0x000fca00078e0009 */
[----:B------:R-:W-:Y:S04]  /*44e0*/  @P2 STG.E desc[UR40][R6.64+0xc4], R51 ;  /* 0x0000c43306002986 */ /* 0x000fe8000c101928 */
[----:B------:R-:W-:Y:S04]  /*44f0*/  @P4 STG.E desc[UR40][R4.64+0xe0], R11 ;  /* 0x0000e00b04004986 */ /* 0x000fe8000c101928 */
[----:B------:R0:W-:Y:S02]  /*4500*/  @P5 STG.E desc[UR40][R4.64+0xe4], R53 ;  /* 0x0000e43504005986 */ /* 0x0001e4000c101928 */
[----:B0-----:R-:W-:-:S02]  /*4510*/  @P1 IMAD.MOV.U32 R4, RZ, RZ, R8 ;  /* 0x000000ffff041224 */ /* 0x001fc400078e0008 */
[----:B------:R-:W-:-:S05]  /*4520*/  @P1 IMAD.MOV.U32 R5, RZ, RZ, R9 ;  /* 0x000000ffff051224 */ /* 0x000fca00078e0009 */
[----:B------:R0:W-:Y:S04]  /*4530*/  @P1 STG.E desc[UR40][R4.64+0xe0], R13 ;  /* 0x0000e00d04001986 */ /* 0x0001e8000c101928 */
[----:B------:R0:W-:Y:S02]  /*4540*/  @P3 STG.E desc[UR40][R8.64+0xe4], R55 ;  /* 0x0000e43708003986 */ /* 0x0001e4000c101928 */
.L_x_90:
[----:B------:R-:W-:Y:S05]  /*4550*/  BSYNC B0 ;  /* 0x0000000000007941 */ /* 0x000fea0003800000 */
.L_x_28:
[----:B------:R-:W-:Y:S01]  /*4560*/  IADD3 R16, P0, R16, UR38, RZ ;  /* 0x0000002610107c10 */ /* 0x000fe2000ff1e0ff */
[----:B------:R-:W-:Y:S01]  /*4570*/  ULDC.64 UR4, c[0x0][0x650] ;  /* 0x0001940000047ab9 */ /* 0x000fe20000000a00 */
[----:B------:R-:W-:Y:S01]  /*4580*/  PRMT R3, RZ, 0x7610, R3 ;  /* 0x00007610ff037816 */ /* 0x000fe20000000003 */
[----:B------:R-:W-:Y:S01]  /*4590*/  IMAD.MOV.U32 R68, RZ, RZ, -0x1 ;  /* 0xffffffffff447424 */ /* 0x000fe200078e00ff */
[----:B------:R-:W-:Y:S01]  /*45a0*/  IADD3.X R17, R17, UR37, RZ, P0, !PT ;  /* 0x0000002511117c10 */ /* 0x000fe200087fe4ff */
[----:B------:R-:W-:Y:S01]  /*45b0*/  IMAD.MOV.U32 R67, RZ, RZ, -0x1 ;  /* 0xffffffffff437424 */ /* 0x000fe200078e00ff */
[----:B------:R-:W-:-:S04]  /*45c0*/  ISETP.GE.U32.AND P0, PT, R16, UR4, PT ;  /* 0x0000000410007c0c */ /* 0x000fc8000bf06070 */
[----:B------:R-:W-:-:S13]  /*45d0*/  ISETP.GE.U32.AND.EX P0, PT, R17, UR5, PT, P0 ;  /* 0x0000000511007c0c */ /* 0x000fda000bf06100 */
[----:B------:R-:W-:Y:S05]  /*45e0*/  @P0 BRA `(.L_x_91) ;  /* 0x00000004004c0947 */ /* 0x000fea0003800000 */
[----:B0-----:R-:W0:Y:S01]  /*45f0*/  LDC.64 R10, c[0x0][0x628] ;  /* 0x00018a00ff0a7b82 */ /* 0x001e220000000a00 */
[----:B--23--:R-:W2:Y:S01]  /*4600*/  S2R R12, SR_CTAID.X ;  /* 0x00000000000c7919 */ /* 0x00cea20000002500 */
[----:B-1--4-:R-:W-:Y:S02]  /*4610*/  IMAD.MOV.U32 R8, RZ, RZ, R16 ;  /* 0x000000ffff087224 */ /* 0x012fe400078e0010 */
[----:B------:R-:W-:Y:S01]  /*4620*/  IMAD.MOV.U32 R9, RZ, RZ, R17 ;  /* 0x000000ffff097224 */ /* 0x000fe200078e0011 */
[----:B------:R-:W1:Y:S03]  /*4630*/  S2R R20, SR_CTAID.Y ;  /* 0x0000000000147919 */ /* 0x000e660000002600 */
[----:B------:R-:W3:Y:S08]  /*4640*/  LDC R0, c[0x0][0x630] ;  /* 0x00018c00ff007b82 */ /* 0x000ef00000000800 */
[----:B------:R-:W4:Y:S01]  /*4650*/  LDC.64 R14, c[0x0][0x620] ;  /* 0x00018800ff0e7b82 */ /* 0x000f220000000a00 */
[----:B0-----:R-:W-:-:S04]  /*4660*/  ISETP.NE.U32.AND P0, PT, R10, RZ, PT ;  /* 0x000000ff0a00720c */ /* 0x001fc80003f05070 */
[----:B------:R-:W-:-:S13]  /*4670*/  ISETP.NE.AND.EX P0, PT, R11, RZ, PT, P0 ;  /* 0x000000ff0b00720c */ /* 0x000fda0003f05300 */
[----:B-1234-:R-:W-:Y:S05]  /*4680*/  @!P0 BRA `(.L_x_92) ;  /* 0x0000000000288947 */ /* 0x01efea0003800000 */
        /* <DEDUP_REMOVED lines=10> */
.L_x_92:
[-CC-:B------:R-:W-:Y:S01]  /*4730*/  SHF.R.U64 R67, R8, R0.reuse, R9.reuse ;  /* 0x0000000008437219 */ /* 0x180fe20000001209 */
[----:B------:R-:W0:Y:S01]  /*4740*/  LDC.64 R26, c[0x0][0x640] ;  /* 0x00019000ff1a7b82 */ /* 0x000e220000000a00 */
[----:B------:R-:W-:Y:S01]  /*4750*/  SHF.R.U32.HI R0, RZ, R0, R9 ;  /* 0x00000000ff007219 */ /* 0x000fe20000011609 */
[----:B------:R-:W-:Y:S01]  /*4760*/  ULDC UR4, c[0x0][0x150] ;  /* 0x0000540000047ab9 */ /* 0x000fe20000000800 */
[----:B------:R-:W-:Y:S02]  /*4770*/  IADD3 R3, P0, RZ, -R67, RZ ;  /* 0x80000043ff037210 */ /* 0x000fe40007f1e0ff */
[----:B------:R-:W-:-:S03]  /*4780*/  I2FP.F32.U32 R7, R12 ;  /* 0x0000000c00077245 */ /* 0x000fc60000201000 */
[----:B------:R-:W1:Y:S01]  /*4790*/  LDC R6, c[0x0][0x618] ;  /* 0x00018600ff067b82 */ /* 0x000e620000000800 */
[----:B------:R-:W-:Y:S02]  /*47a0*/  IMAD.X R5, RZ, RZ, ~R0, P0 ;  /* 0x000000ffff057224 */ /* 0x000fe400000e0e00 */
[----:B------:R-:W-:Y:S01]  /*47b0*/  FMUL R7, R7, UR4 ;  /* 0x0000000407077c20 */ /* 0x000fe20008400000 */
[----:B------:R-:W-:Y:S01]  /*47c0*/  ULDC UR4, c[0x0][0x154] ;  /* 0x0000550000047ab9 */ /* 0x000fe20000000800 */
[-C--:B------:R-:W-:Y:S02]  /*47d0*/  IMAD R0, R5, R14.reuse, RZ ;  /* 0x0000000e05007224 */ /* 0x080fe400078e02ff */
[C---:B------:R-:W-:Y:S01]  /*47e0*/  IMAD.WIDE.U32 R4, R3.reuse, R14, R16 ;  /* 0x0000000e03047225 */ /* 0x040fe200078e0010 */
[----:B------:R-:W2:Y:S01]  /*47f0*/  LDC R8, c[0x0][0x608] ;  /* 0x00018200ff087b82 */ /* 0x000ea20000000800 */
[----:B------:R-:W3:Y:S02]  /*4800*/  F2I.U32.TRUNC.NTZ R7, R7 ;  /* 0x0000000700077305 */ /* 0x000ee4000020f000 */
[----:B------:R-:W-:Y:S01]  /*4810*/  IMAD R3, R3, R15, R0 ;  /* 0x0000000f03037224 */ /* 0x000fe200078e0200 */
[----:B------:R-:W-:-:S03]  /*4820*/  I2FP.F32.U32 R0, R20 ;  /* 0x0000001400007245 */ /* 0x000fc60000201000 */
[----:B------:R-:W-:Y:S01]  /*4830*/  IMAD.IADD R3, R5, 0x1, R3 ;  /* 0x0000000105037824 */ /* 0x000fe200078e0203 */
[----:B------:R-:W4:Y:S01]  /*4840*/  LDC R11, c[0x0][0x658] ;  /* 0x00019600ff0b7b82 */ /* 0x000f220000000800 */
[----:B0-----:R-:W-:-:S04]  /*4850*/  ISETP.NE.U32.AND P0, PT, R26, RZ, PT ;  /* 0x000000ff1a00720c */ /* 0x001fc80003f05070 */
[----:B------:R-:W-:-:S03]  /*4860*/  ISETP.NE.AND.EX P0, PT, R27, RZ, PT, P0 ;  /* 0x000000ff1b00720c */ /* 0x000fc60003f05300 */
[----:B------:R-:W0:Y:S01]  /*4870*/  LDC R9, c[0x0][0x144] ;  /* 0x00005100ff097b82 */ /* 0x000e220000000800 */
[-C--:B-1----:R-:W-:Y:S01]  /*4880*/  SHF.R.U64 R10, R4, R6.reuse, R3 ;  /* 0x00000006040a7219 */ /* 0x082fe20000001203 */
[----:B---3--:R-:W-:Y:S01]  /*4890*/  IMAD.MOV R7, RZ, RZ, -R7 ;  /* 0x000000ffff077224 */ /* 0x008fe200078e0a07 */
[----:B------:R-:W-:Y:S01]  /*48a0*/  SHF.R.U32.HI R3, RZ, R6, R3 ;  /* 0x00000006ff037219 */ /* 0x000fe20000011603 */
[----:B------:R-:W-:-:S04]  /*48b0*/  FMUL R6, R0, UR4 ;  /* 0x0000000400067c20 */ /* 0x000fc80008400000 */
[----:B------:R-:W1:Y:S01]  /*48c0*/  LDC R21, c[0x0][0x148] ;  /* 0x00005200ff157b82 */ /* 0x000e620000000800 */
[----:B------:R3:W0:Y:S01]  /*48d0*/  F2I.U32.TRUNC.NTZ R14, R6 ;  /* 0x00000006000e7305 */ /* 0x000622000020f000 */
[-CC-:B--2---:R-:W-:Y:S02]  /*48e0*/  SHF.R.U64 R13, R10, R8.reuse, R3.reuse ;  /* 0x000000080a0d7219 */ /* 0x184fe40000001203 */
[----:B------:R-:W-:-:S04]  /*48f0*/  SHF.R.U32.HI R0, RZ, R8, R3 ;  /* 0x00000008ff007219 */ /* 0x000fc80000011603 */
[----:B------:R-:W2:Y:S01]  /*4900*/  LDC R24, c[0x0][0x648] ;  /* 0x00019200ff187b82 */ /* 0x000ea20000000800 */
[-CC-:B----4-:R-:W-:Y:S02]  /*4910*/  SHF.R.U64 R15, R13, R11.reuse, R0.reuse ;  /* 0x0000000b0d0f7219 */ /* 0x190fe40000001200 */
[----:B------:R-:W-:-:S03]  /*4920*/  SHF.R.U32.HI R5, RZ, R11, R0 ;  /* 0x0000000bff057219 */ /* 0x000fc60000011600 */
[----:B------:R-:W-:Y:S02]  /*4930*/  IMAD.MOV.U32 R4, RZ, RZ, R15 ;  /* 0x000000ffff047224 */ /* 0x000fe400078e000f */
[----:B------:R-:W4:Y:S01]  /*4940*/  LDC R28, c[0x0][0x638] ;  /* 0x00018e00ff1c7b82 */ /* 0x000f220000000800 */
[----:B0-----:R-:W-:-:S07]  /*4950*/  IMAD R25, R9, R7, R12 ;  /* 0x0000000709197224 */ /* 0x001fce00078e020c */
[----:B------:R-:W0:Y:S08]  /*4960*/  LDC R29, c[0x0][0x610] ;  /* 0x00018400ff1d7b82 */ /* 0x000e300000000800 */
[----:B------:R-:W0:Y:S01]  /*4970*/  LDC R30, c[0x0][0x600] ;  /* 0x00018000ff1e7b82 */ /* 0x000e220000000800 */
[----:B-123--:R-:W-:Y:S05]  /*4980*/  @!P0 BRA `(.L_x_93) ;  /* 0x0000000000288947 */ /* 0x00efea0003800000 */
        /* <DEDUP_REMOVED lines=10> */
.L_x_93:
[----:B------:R-:W-:Y:S01]  /*4a30*/  ISETP.NE.AND P0, PT, R2, 0x1, PT ;  /* 0x000000010200780c */ /* 0x000fe20003f05270 */
[----:B------:R-:W-:Y:S01]  /*4a40*/  IMAD.MOV R14, RZ, RZ, -R14 ;  /* 0x000000ffff0e7224 */ /* 0x000fe200078e0a0e */
[----:B------:R-:W-:Y:S02]  /*4a50*/  SHF.R.U64 R3, R4, R24, R5 ;  /* 0x0000001804037219 */ /* 0x000fe40000001205 */
[----:B------:R-:W-:Y:S02]  /*4a60*/  LOP3.LUT R0, R13, R64, RZ, 0xc0, !PT ;  /* 0x000000400d007212 */ /* 0x000fe400078ec0ff */
[----:B------:R-:W-:Y:S01]  /*4a70*/  LOP3.LUT R10, R10, R63, RZ, 0xc0, !PT ;  /* 0x0000003f0a0a7212 */ /* 0x000fe200078ec0ff */
[----:B------:R-:W-:Y:S02]  /*4a80*/  IMAD.MOV R4, RZ, RZ, -R3 ;  /* 0x000000ffff047224 */ /* 0x000fe400078e0a03 */
[----:B------:R-:W-:Y:S02]  /*4a90*/  IMAD R0, R59, R3, R0 ;  /* 0x000000033b007224 */ /* 0x000fe400078e0200 */
[----:B----4-:R-:W-:-:S02]  /*4aa0*/  IMAD R3, R4, R28, R15 ;  /* 0x0000001c04037224 */ /* 0x010fc400078e020f */
[----:B------:R-:W-:Y:S02]  /*4ab0*/  @P0 IMAD R25, R21, R14, R20 ;  /* 0x0000000e15190224 */ /* 0x000fe400078e0214 */
[----:B0-----:R-:W-:Y:S02]  /*4ac0*/  IMAD R5, R3, R30, R10 ;  /* 0x0000001e03057224 */ /* 0x001fe400078e020a */
[----:B------:R-:W-:Y:S02]  /*4ad0*/  IMAD R0, R0, R29, R25 ;  /* 0x0000001d00007224 */ /* 0x000fe400078e0219 */
[----:B------:R-:W-:-:S03]  /*4ae0*/  IMAD.MOV.U32 R4, RZ, RZ, 0x1 ;  /* 0x00000001ff047424 */ /* 0x000fc600078e00ff */
[----:B------:R-:W-:Y:S02]  /*4af0*/  SEL R68, R5, R0, !P0 ;  /* 0x0000000005447207 */ /* 0x000fe40004000000 */
[----:B------:R-:W-:Y:S02]  /*4b00*/  PRMT R3, R4, 0x7610, R3 ;  /* 0x0000761004037816 */ /* 0x000fe40000000003 */
[----:B------:R-:W-:-:S07]  /*4b10*/  SEL R0, R0, R5, !P0 ;  /* 0x0000000500007207 */ /* 0x000fce0004000000 */
.L_x_91:
[----:B------:R-:W-:Y:S01]  /*4b20*/  UIMAD.WIDE.U32 UR4, UR42, 0x24924925, URZ ;  /* 0x249249252a0478a5 */ /* 0x000fe2000f8e003f */
[----:B------:R-:W-:Y:S01]  /*4b30*/  LOP3.LUT P0, RZ, R3, 0xff, RZ, 0xc0, !PT ;  /* 0x000000ff03ff7812 */ /* 0x000fe2000780c0ff */
[----:B------:R-:W-:Y:S02]  /*4b40*/  IMAD.MOV.U32 R69, RZ, RZ, R0 ;  /* 0x000000ffff457224 */ /* 0x000fe400078e0000 */
[----:B------:R-:W-:-:S04]  /*4b50*/  UIADD3 UR4, UR42, -UR5, URZ ;  /* 0x800000052a047290 */ /* 0x000fc8000fffe03f */
[----:B------:R-:W-:-:S04]  /*4b60*/  ULEA.HI UR4, UR4, UR5, URZ, 0x1f ;  /* 0x0000000504047291 */ /* 0x000fc8000f8ff83f */
[----:B------:R-:W-:-:S04]  /*4b70*/  USHF.R.U32.HI UR4, URZ, 0x2, UR4 ;  /* 0x000000023f047899 */ /* 0x000fc80008011604 */
[----:B------:R-:W-:Y:S01]  /*4b80*/  UIMAD UR42, UR4, -0x7, UR42 ;  /* 0xfffffff9042a78a4 */ /* 0x000fe2000f8e022a */
[----:B------:R-:W-:Y:S11]  /*4b90*/  @P0 BRA `(.L_x_94) ;  /* 0xffffffc400a00947 */ /* 0x000ff6000383ffff */
[----:B------:R-:W-:Y:S05]  /*4ba0*/  EXIT ;  /* 0x000000000000794d */ /* 0x000fea0003800000 */
.L_x_3:
        /* <DEDUP_REMOVED lines=26> */
.L_x_96:
[--C-:B------:R-:W-:Y:S01]  /*4d50*/  SHF.R.U64 R14, R12, R20, R13.reuse ;  /* 0x000000140c0e7219 */ /* 0x100fe2000000120d */
[----:B------:R-:W0:Y:S01]  /*4d60*/  LDC R24, c[0x0][0x618] ;  /* 0x00018600ff187b82 */ /* 0x000e220000000800 */
[----:B------:R-:W-:Y:S01]  /*4d70*/  I2FP.F32.U32 R8, R6 ;  /* 0x0000000600087245 */ /* 0x000fe20000201000 */
[----:B------:R-:W-:Y:S01]  /*4d80*/  ULDC UR4, c[0x0][0x150] ;  /* 0x0000540000047ab9 */ /* 0x000fe20000000800 */
[----:B------:R-:W-:Y:S02]  /*4d90*/  SHF.R.U32.HI R7, RZ, R20, R13 ;  /* 0x00000014ff077219 */ /* 0x000fe4000001160d */
[----:B------:R-:W-:Y:S01]  /*4da0*/  IADD3 R11, P0, RZ, -R14, RZ ;  /* 0x8000000eff0b7210 */ /* 0x000fe20007f1e0ff */
[----:B------:R-:W-:Y:S01]  /*4db0*/  FMUL R13, R8, UR4 ;  /* 0x00000004080d7c20 */ /* 0x000fe20008400000 */
[----:B------:R-:W-:Y:S01]  /*4dc0*/  ULDC UR4, c[0x0][0x154] ;  /* 0x0000550000047ab9 */ /* 0x000fe20000000800 */
[----:B------:R-:W1:Y:S02]  /*4dd0*/  LDC.64 R26, c[0x0][0x640] ;  /* 0x00019000ff1a7b82 */ /* 0x000e640000000a00 */
[----:B------:R-:W-:-:S02]  /*4de0*/  IMAD.X R7, RZ, RZ, ~R7, P0 ;  /* 0x000000ffff077224 */ /* 0x000fc400000e0e07 */
[----:B------:R-:W2:Y:S01]  /*4df0*/  F2I.U32.TRUNC.NTZ R13, R13 ;  /* 0x0000000d000d7305 */ /* 0x000ea2000020f000 */
[----:B------:R-:W-:-:S03]  /*4e00*/  IMAD.WIDE.U32 R8, R11, R22, R16 ;  /* 0x000000160b087225 */ /* 0x000fc600078e0010 */
[----:B------:R-:W3:Y:S01]  /*4e10*/  LDC R15, c[0x0][0x144] ;  /* 0x00005100ff0f7b82 */ /* 0x000ee20000000800 */
[----:B------:R-:W-:-:S04]  /*4e20*/  IMAD R10, R7, R22, RZ ;  /* 0x00000016070a7224 */ /* 0x000fc800078e02ff */
[----:B------:R-:W-:Y:S02]  /*4e30*/  IMAD R7, R11, R23, R10 ;  /* 0x000000170b077224 */ /* 0x000fe400078e020a */
[----:B------:R-:W-:Y:S01]  /*4e40*/  IMAD.MOV.U32 R10, RZ, RZ, -0x1 ;  /* 0xffffffffff0a7424 */ /* 0x000fe200078e00ff */
[----:B------:R-:W4:Y:S01]  /*4e50*/  LDC R20, c[0x0][0x608] ;  /* 0x00018200ff147b82 */ /* 0x000f220000000800 */
[----:B------:R-:W-:Y:S01]  /*4e60*/  IMAD.IADD R7, R9, 0x1, R7 ;  /* 0x0000000109077824 */ /* 0x000fe200078e0207 */
[----:B------:R-:W-:-:S04]  /*4e70*/  I2FP.F32.U32 R9, R5 ;  /* 0x0000000500097245 */ /* 0x000fc80000201000 */
[-C--:B0-----:R-:W-:Y:S01]  /*4e80*/  SHF.R.U64 R12, R8, R24.reuse, R7 ;  /* 0x00000018080c7219 */ /* 0x081fe20000001207 */
[----:B--2---:R-:W-:Y:S01]  /*4e90*/  IMAD.MOV R8, RZ, RZ, -R13 ;  /* 0x000000ffff087224 */ /* 0x004fe200078e0a0d */
[----:B------:R-:W0:Y:S01]  /*4ea0*/  LDC R11, c[0x0][0x658] ;  /* 0x00019600ff0b7b82 */ /* 0x000e220000000800 */
[----:B-1----:R-:W-:Y:S01]  /*4eb0*/  ISETP.NE.U32.AND P0, PT, R26, RZ, PT ;  /* 0x000000ff1a00720c */ /* 0x002fe20003f05070 */
[----:B------:R-:W-:Y:S01]  /*4ec0*/  FMUL R9, R9, UR4 ;  /* 0x0000000409097c20 */ /* 0x000fe20008400000 */
[----:B------:R-:W-:Y:S02]  /*4ed0*/  SHF.R.U32.HI R7, RZ, R24, R7 ;  /* 0x00000018ff077219 */ /* 0x000fe40000011607 */
[----:B------:R-:W-:-:S03]  /*4ee0*/  ISETP.NE.AND.EX P0, PT, R27, RZ, PT, P0 ;  /* 0x000000ff1b00720c */ /* 0x000fc60003f05300 */
[----:B------:R-:W1:Y:S01]  /*4ef0*/  LDC R22, c[0x0][0x148] ;  /* 0x00005200ff167b82 */ /* 0x000e620000000800 */
[----:B---3--:R-:W-:Y:S02]  /*4f00*/  IMAD R23, R15, R8, R6 ;  /* 0x000000080f177224 */ /* 0x008fe400078e0206 */
[----:B------:R-:W-:-:S05]  /*4f10*/  IMAD.MOV.U32 R8, RZ, RZ, 0x1 ;  /* 0x00000001ff087424 */ /* 0x000fca00078e00ff */
[----:B------:R-:W2:Y:S01]  /*4f20*/  LDC R21, c[0x0][0x600] ;  /* 0x00018000ff157b82 */ /* 0x000ea20000000800 */
[-CC-:B----4-:R-:W-:Y:S02]  /*4f30*/  SHF.R.U64 R15, R12, R20.reuse, R7.reuse ;  /* 0x000000140c0f7219 */ /* 0x190fe40000001207 */
[----:B------:R-:W-:Y:S02]  /*4f40*/  SHF.R.U32.HI R6, RZ, R20, R7 ;  /* 0x00000014ff067219 */ /* 0x000fe40000011607 */
[----:B------:R3:W4:Y:S03]  /*4f50*/  F2I.U32.TRUNC.NTZ R20, R9 ;  /* 0x0000000900147305 */ /* 0x000726000020f000 */
[----:B------:R-:W1:Y:S01]  /*4f60*/  LDC R25, c[0x0][0x648] ;  /* 0x00019200ff197b82 */ /* 0x000e620000000800 */
[-C--:B0-----:R-:W-:Y:S02]  /*4f70*/  SHF.R.U64 R19, R15, R11.reuse, R6 ;  /* 0x0000000b0f137219 */ /* 0x081fe40000001206 */
[----:B------:R-:W-:-:S02]  /*4f80*/  SHF.L.U32 R10, R10, R11, RZ ;  /* 0x0000000b0a0a7219 */ /* 0x000fc400000006ff */
[-C--:B------:R-:W-:Y:S01]  /*4f90*/  SHF.R.U32.HI R7, RZ, R11.reuse, R6 ;  /* 0x0000000bff077219 */ /* 0x080fe20000011606 */
[----:B------:R-:W-:Y:S01]  /*4fa0*/  IMAD.MOV.U32 R6, RZ, RZ, R19 ;  /* 0x000000ffff067224 */ /* 0x000fe200078e0013 */
[----:B------:R-:W-:Y:S01]  /*4fb0*/  SHF.L.U32 R24, R8, R11, RZ ;  /* 0x0000000b08187219 */ /* 0x000fe200000006ff */
[----:B------:R-:W0:Y:S01]  /*4fc0*/  LDC R28, c[0x0][0x638] ;  /* 0x00018e00ff1c7b82 */ /* 0x000e220000000800 */
[----:B------:R-:W-:-:S07]  /*4fd0*/  LOP3.LUT R30, RZ, R10, RZ, 0x33, !PT ;  /* 0x0000000aff1e7212 */ /* 0x000fce00078e33ff */
[----:B------:R-:W0:Y:S01]  /*4fe0*/  LDC R29, c[0x0][0x610] ;  /* 0x00018400ff1d7b82 */ /* 0x000e220000000800 */
[----:B---34-:R-:W-:Y:S05]  /*4ff0*/  @!P0 BRA `(.L_x_97) ;  /* 0x0000000000288947 */ /* 0x018fea0003800000 */
[----:B------:R-:W3:Y:S02]  /*5000*/  LDC R6, c[0x0][0x64c] ;  /* 0x00019300ff067b82 */ /* 0x000ee40000000800 */
[----:B---3--:R-:W-:-:S05]  /*5010*/  IADD3 R11, P0, R19, R6, RZ ;  /* 0x00000006130b7210 */ /* 0x008fca0007f1e0ff */
        /* <DEDUP_REMOVED lines=8> */
.L_x_97:
[----:B------:R-:W-:Y:S01]  /*50a0*/  ISETP.NE.AND P0, PT, R2, 0x1, PT ;  /* 0x000000010200780c */ /* 0x000fe20003f05270 */
[----:B--2---:R-:W-:Y:S01]  /*50b0*/  VIADD R9, R21, 0xffffffff ;  /* 0xffffffff15097836 */ /* 0x004fe20000000000 */
[----:B-1----:R-:W-:Y:S01]  /*50c0*/  SHF.R.U64 R7, R6, R25, R7 ;  /* 0x0000001906077219 */ /* 0x002fe20000001207 */
[----:B------:R-:W-:Y:S01]  /*50d0*/  IMAD.MOV R20, RZ, RZ, -R20 ;  /* 0x000000ffff147224 */ /* 0x000fe200078e0a14 */
[----:B------:R-:W-:Y:S02]  /*50e0*/  LOP3.LUT R6, R15, R30, RZ, 0xc0, !PT ;  /* 0x0000001e0f067212 */ /* 0x000fe400078ec0ff */
[----:B------:R-:W-:Y:S01]  /*50f0*/  LOP3.LUT R12, R12, R9, RZ, 0xc0, !PT ;  /* 0x000000090c0c7212 */ /* 0x000fe200078ec0ff */
[----:B------:R-:W-:Y:S02]  /*5100*/  IMAD.MOV R8, RZ, RZ, -R7 ;  /* 0x000000ffff087224 */ /* 0x000fe400078e0a07 */
[----:B------:R-:W-:Y:S02]  /*5110*/  IMAD R6, R24, R7, R6 ;  /* 0x0000000718067224 */ /* 0x000fe400078e0206 */
[----:B------:R-:W-:-:S02]  /*5120*/  IMAD.MOV.U32 R9, RZ, RZ, 0x1 ;  /* 0x00000001ff097424 */ /* 0x000fc400078e00ff */
[----:B------:R-:W-:Y:S02]  /*5130*/  @P0 IMAD R23, R22, R20, R5 ;  /* 0x0000001416170224 */ /* 0x000fe400078e0205 */
[----:B0-----:R-:W-:Y:S02]  /*5140*/  IMAD R5, R8, R28, R19 ;  /* 0x0000001c08057224 */ /* 0x001fe400078e0213 */
[----:B------:R-:W-:Y:S02]  /*5150*/  IMAD R19, R6, R29, R23 ;  /* 0x0000001d06137224 */ /* 0x000fe400078e0217 */
[----:B------:R-:W-:Y:S02]  /*5160*/  IMAD R6, R5, R21, R12 ;  /* 0x0000001505067224 */ /* 0x000fe400078e020c */
[----:B------:R-:W-:-:S03]  /*5170*/  IMAD.MOV.U32 R8, RZ, RZ, R14 ;  /* 0x000000ffff087224 */ /* 0x000fc600078e000e */
[----:B------:R-:W-:Y:S02]  /*5180*/  SEL R20, R6, R19, !P0 ;  /* 0x0000001306147207 */ /* 0x000fe40004000000 */
[----:B------:R-:W-:-:S07]  /*5190*/  SEL R19, R19, R6, !P0 ;  /* 0x0000000613137207 */ /* 0x000fce0004000000 */
.L_x_95:
[----:B------:R-:W-:-:S08]  /*51a0*/  NOP ;  /* 0x0000000000007918 */ /* 0x000fd00000000000 */
[----:B------:R-:W0:-:S00]  /*51b0*/  USETMAXREG.DEALLOC.CTAPOOL 0x28 ;  /* 0x00000028000079c8 */ /* 0x000e0000080e0500 */
[----:B0-----:R-:W-:-:S13]  /*51c0*/  ISETP.NE.AND P0, PT, R0, RZ, PT ;  /* 0x000000ff0000720c */ /* 0x001fda0003f05270 */
[----:B------:R-:W-:Y:S05]  /*51d0*/  @P0 EXIT ;  /* 0x000000000000094d */ /* 0x000fea0003800000 */
[----:B------:R-:W-:Y:S01]  /*51e0*/  LOP3.LUT P0, RZ, R9, 0xff, RZ, 0xc0, !PT ;  /* 0x000000ff09ff7812 */ /* 0x000fe2000780c0ff */
[----:B------:R-:W-:Y:S02]  /*51f0*/  IMAD.MOV.U32 R0, RZ, RZ, 0x1 ;  /* 0x00000001ff007424 */ /* 0x000fe400078e00ff */
[----:B------:R-:W-:-:S10]  /*5200*/  IMAD.MOV.U32 R12, RZ, RZ, RZ ;  /* 0x000000ffff0c7224 */ /* 0x000fd400078e00ff */
[----:B------:R-:W-:Y:S05]  /*5210*/  @!P0 BRA `(.L_x_98) ;  /* 0x0000000c00a88947 */ /* 0x000fea0003800000 */
[----:B------:R-:W0:Y:S01]  /*5220*/  LDC R0, c[0x0][0x28c] ;  /* 0x0000a300ff007b82 */ /* 0x000e220000000800 */
[----:B------:R-:W-:Y:S01]  /*5230*/  LOP3.LUT P0, RZ, R3, 0x1f, RZ, 0xc0, !PT ;  /* 0x0000001f03ff7812 */ /* 0x000fe2000780c0ff */
[----:B------:R-:W-:Y:S01]  /*5240*/  ULDC UR21, c[0x0][0x658] ;  /* 0x0001960000157ab9 */ /* 0x000fe20000000800 */
[----:B------:R-:W-:Y:S01]  /*5250*/  UMOV UR4, 0xffffffff ;  /* 0xffffffff00047882 */ /* 0x000fe20000000000 */
[----:B------:R-:W-:Y:S01]  /*5260*/  BSSY B0, `(.L_x_98) ;  /* 0x00000e5000007945 */ /* 0x000fe20003800000 */
[----:B------:R-:W-:Y:S01]  /*5270*/  USHF.L.U32 UR4, UR4, UR21, URZ ;  /* 0x0000001504047299 */ /* 0x000fe2000800063f */
[C---:B------:R-:W-:Y:S01]  /*5280*/  ISETP.NE.AND P2, PT, R4.reuse, RZ, PT ;  /* 0x000000ff0400720c */ /* 0x040fe20003f45270 */
[----:B------:R-:W-:Y:S01]  /*5290*/  IMAD.MOV.U32 R13, RZ, RZ, 0x1 ;  /* 0x00000001ff0d7424 */ /* 0x000fe200078e00ff */
[----:B------:R-:W-:Y:S01]  /*52a0*/  ISETP.NE.OR P0, PT, R4, RZ, !P0 ;  /* 0x000000ff0400720c */ /* 0x000fe20004705670 */
[----:B------:R-:W-:Y:S01]  /*52b0*/  IMAD.MOV.U32 R12, RZ, RZ, RZ ;  /* 0x000000ffff0c7224 */ /* 0x000fe200078e00ff */
[----:B------:R-:W-:Y:S01]  /*52c0*/  LOP3.LUT R11, R18, 0x2, RZ, 0xfc, !PT ;  /* 0x00000002120b7812 */ /* 0x000fe200078efcff */
[----:B------:R-:W-:Y:S01]  /*52d0*/  ULDC UR13, c[0x0][0x600] ;  /* 0x00018000000d7ab9 */ /* 0x000fe20000000800 */
[----:B------:R-:W-:Y:S01]  /*52e0*/  UMOV UR5, 0x1 ;  /* 0x0000000100057882 */ /* 0x000fe20000000000 */
[----:B------:R-:W-:-:S02]  /*52f0*/  UIADD3 UR13, UR13, -0x1, URZ ;  /* 0xffffffff0d0d7890 */ /* 0x000fc4000fffe03f */
[----:B------:R-:W-:Y:S02]  /*5300*/  USHF.L.U32 UR21, UR5, UR21, URZ ;  /* 0x0000001505157299 */ /* 0x000fe4000800063f */
[----:B------:R-:W-:Y:S01]  /*5310*/  ULOP3.LUT UR29, URZ, UR4, URZ, 0x33, !UPT ;  /* 0x000000043f1d7292 */ /* 0x000fe2000f8e333f */
[----:B------:R-:W-:Y:S01]  /*5320*/  ULDC.64 UR14, c[0x0][0x198] ;  /* 0x00006600000e7ab9 */ /* 0x000fe20000000a00 */
[----:B0-----:R-:W-:-:S05]  /*5330*/  VIADD R0, R0, 0x7f ;  /* 0x0000007f00007836 */ /* 0x001fca0000000000 */
[----:B------:R-:W-:-:S04]  /*5340*/  SHF.R.S32.HI R3, RZ, 0x1f, R0 ;  /* 0x0000001fff037819 */ /* 0x000fc80000011400 */
[----:B------:R-:W-:Y:S01]  /*5350*/  LEA.HI R3, R3, R0, RZ, 0x7 ;  /* 0x0000000003037211 */ /* 0x000fe200078f38ff */
[----:B------:R-:W-:-:S03]  /*5360*/  IMAD.MOV.U32 R0, RZ, RZ, 0x1 ;  /* 0x00000001ff007424 */ /* 0x000fc600078e00ff */
[----:B------:R-:W-:-:S05]  /*5370*/  SHF.R.S32.HI R3, RZ, 0x7, R3 ;  /* 0x00000007ff037819 */ /* 0x000fca0000011403 */
[----:B------:R-:W-:-:S07]  /*5380*/  VIADD R10, R3, 0x1 ;  /* 0x00000001030a7836 */ /* 0x000fce0000000000 */
.L_x_110:
[----:B------:R-:W-:-:S03]  /*5390*/  UMOV UR4, 0xffffffff ;  /* 0xffffffff00047882 */ /* 0x000fc60000000000 */
[----:B------:R-:W-:Y:S05]  /*53a0*/  BRA.DIV UR4, `(.L_x_99) ;  /* 0x00000012049c7947 */ /* 0x000fea000b800000 */
[----:B------:R-:W-:-:S13]  /*53b0*/  ELECT P6, URZ, PT ;  /* 0x00000000003f782f */ /* 0x000fda00038c0000 */
.L_x_124:
[----:B------:R-:W0:Y:S01]  /*53c0*/  LDC R4, c[0x0][0x28c] ;  /* 0x0000a300ff047b82 */ /* 0x000e220000000800 */
[----:B------:R-:W-:Y:S01]  /*53d0*/  BSSY B1, `(.L_x_100) ;  /* 0x000005a000017945 */ /* 0x000fe20003800000 */
[----:B0-----:R-:W-:-:S13]  /*53e0*/  ISETP.LT.OR P6, PT, R4, 0x1, !P6 ;  /* 0x000000010400780c */ /* 0x001fda00077c1670 */
[----:B------:R-:W-:Y:S05]  /*53f0*/  @P6 BRA `(.L_x_101) ;  /* 0x00000004005c6947 */ /* 0x000fea0003800000 */
[----:B------:R-:W-:Y:S02]  /*5400*/  IMAD.SHL.U32 R19, R19, 0x80, RZ ;  /* 0x0000008013137824 */ /* 0x000fe400078e00ff */
[----:B------:R-:W-:Y:S02]  /*5410*/  IMAD.SHL.U32 R20, R20, 0x40, RZ ;  /* 0x0000004014147824 */ /* 0x000fe400078e00ff */
[----:B------:R-:W-:Y:S02]  /*5420*/  IMAD.MOV.U32 R21, RZ, RZ, RZ ;  /* 0x000000ffff157224 */ /* 0x000fe400078e00ff */
[----:B------:R-:W-:Y:S02]  /*5430*/  IMAD.MOV.U32 R4, RZ, RZ, R10 ;  /* 0x000000ffff047224 */ /* 0x000fe400078e000a */
[----:B------:R-:W-:Y:S02]  /*5440*/  IMAD.MOV.U32 R5, RZ, RZ, R0 ;  /* 0x000000ffff057224 */ /* 0x000fe400078e0000 */
[----:B------:R-:W-:-:S07]  /*5450*/  IMAD.MOV.U32 R6, RZ, RZ, R12 ;  /* 0x000000ffff067224 */ /* 0x000fce00078e000c */
.L_x_105:
[----:B------:R-:W0:Y:S01]  /*5460*/  S2R R14, SR_CgaCtaId ;  /* 0x00000000000e7919 */ /* 0x000e220000008800 */
[----:B------:R-:W-:Y:S01]  /*5470*/  MOV R7, 0x400 ;  /* 0x0000040000077802 */ /* 0x000fe20000000f00 */
[----:B------:R-:W1:Y:S03]  /*5480*/  @!P2 LDC R9, c[0x0][0x500] ;  /* 0x00014000ff09ab82 */ /* 0x000e660000000800 */
[----:B0-----:R-:W-:Y:S02]  /*5490*/  LEA R15, R14, R7, 0x18 ;  /* 0x000000070e0f7211 */ /* 0x001fe400078ec0ff */
[----:B------:R-:W-:-:S03]  /*54a0*/  SHF.L.U32 R7, R5, 0x1f, RZ ;  /* 0x0000001f05077819 */ /* 0x000fc600000006ff */
[----:B------:R-:W-:-:S04]  /*54b0*/  IMAD R14, R6, 0x8, R15 ;  /* 0x00000008060e7824 */ /* 0x000fc800078e020f */
[----:B------:R-:W0:Y:S02]  /*54c0*/  SYNCS.PHASECHK.TRANS64.TRYWAIT P1, [R14+URZ+0x38], R7 ;  /* 0x000038070e0075a7 */ /* 0x000e24000802017f */
[----:B01----:R-:W-:Y:S05]  /*54d0*/  @!P1 BRA `(.L_x_102) ;  /* 0x0000001000709947 */ /* 0x003fea0003800000 */
.L_x_125:
[----:B0-----:R-:W-:Y:S01]  /*54e0*/  PRMT R7, R11, 0x9910, RZ ;  /* 0x000099100b077816 */ /* 0x001fe200000000ff */
[----:B------:R0:W-:Y:S03]  /*54f0*/  @!P2 SYNCS.ARRIVE.TRANS64 RZ, [R14+URZ], R9 ;  /* 0x000000090effa9a7 */ /* 0x0001e6000800003f */
[----:B------:R-:W-:-:S13]  /*5500*/  ISETP.NE.AND P1, PT, R7, 0x2, PT ;  /* 0x000000020700780c */ /* 0x000fda0003f25270 */
[----:B0-----:R-:W-:Y:S05]  /*5510*/  @P1 BRA `(.L_x_103) ;  /* 0x0000000000041947 */ /* 0x001fea0003800000 */
[----:B------:R-:W-:Y:S01]  /*5520*/  BPT.TRAP 0x1 ;  /* 0x000000040000795c */ /* 0x000fe20000300000 */
.L_x_103:
[----:B------:R-:W-:Y:S05]  /*5530*/  @P0 BRA `(.L_x_104) ;  /* 0x0000000000040947 */ /* 0x000fea0003800000 */
[----:B------:R-:W-:Y:S01]  /*5540*/  BPT.TRAP 0x1 ;  /* 0x000000040000795c */ /* 0x000fe20000300000 */
.L_x_104:
[----:B------:R-:W-:Y:S01]  /*5550*/  R2UR UR56, R15 ;  /* 0x000000000f3872ca */ /* 0x000fe200000e0000 */
[C---:B------:R-:W-:Y:S01]  /*5560*/  IMAD R15, R6.reuse, 0x10000, R15 ;  /* 0x00010000060f7824 */ /* 0x040fe200078e020f */
[----:B------:R-:W-:Y:S01]  /*5570*/  R2UR UR10, R21 ;  /* 0x00000000150a72ca */ /* 0x000fe200000e0000 */
[----:B------:R-:W-:Y:S01]  /*5580*/  UIADD3 UR22, UP0, UR14, 0xf0, URZ ;  /* 0x000000f00e167890 */ /* 0x000fe2000ff1e03f */
[----:B------:R-:W-:Y:S01]  /*5590*/  R2UR UR16, R6 ;  /* 0x00000000061072ca */ /* 0x000fe200000e0000 */
[----:B------:R-:W-:Y:S01]  /*55a0*/  VIADD R4, R4, 0xffffffff ;  /* 0xffffffff04047836 */ /* 0x000fe20000000000 */
[----:B------:R-:W-:Y:S01]  /*55b0*/  R2UR UR32, R15 ;  /* 0x000000000f2072ca */ /* 0x000fe200000e0000 */
[----:B------:R-:W-:Y:S01]  /*55c0*/  UIADD3.X UR23, URZ, UR15, URZ, UP0, !UPT ;  /* 0x0000000f3f177290 */ /* 0x000fe200087fe43f */
[----:B------:R-:W-:Y:S01]  /*55d0*/  R2UR UR9, R14 ;  /* 0x000000000e0972ca */ /* 0x000fe200000e0000 */
[----:B------:R-:W-:Y:S01]  /*55e0*/  UIADD3 UR6, UP1, UR14, 0x1f0, URZ ;  /* 0x000001f00e067890 */ /* 0x000fe2000ff3e03f */
[----:B------:R-:W-:Y:S01]  /*55f0*/  R2UR UR11, R19 ;  /* 0x00000000130b72ca */ /* 0x000fe200000e0000 */
[----:B------:R-:W-:Y:S01]  /*5600*/  UMOV UR4, 0x0 ;  /* 0x0000000000047882 */ /* 0x000fe20000000000 */
[----:B------:R-:W-:Y:S01]  /*5610*/  R2UR UR12, R8 ;  /* 0x00000000080c72ca */ /* 0x000fe200000e0000 */
[----:B------:R-:W-:Y:S01]  /*5620*/  UIADD3 UR56, UR56, 0x70180, URZ ;  /* 0x0007018038387890 */ /* 0x000fe2000fffe03f */
[----:B------:R-:W-:Y:S01]  /*5630*/  R2UR UR59, R20 ;  /* 0x00000000143b72ca */ /* 0x000fe200000e0000 */
[----:B------:R-:W-:Y:S01]  /*5640*/  UIADD3 UR50, UR10, 0x20, URZ ;  /* 0x000000200a327890 */ /* 0x000fe2000fffe03f */
[----:B------:R-:W-:Y:S01]  /*5650*/  ISETP.GT.AND P3, PT, R4, 0x1, PT ;  /* 0x000000010400780c */ /* 0x000fe20003f64270 */
[----:B------:R-:W-:Y:S01]  /*5660*/  ULEA UR56, UR16, UR56, 0xf ;  /* 0x0000003810387291 */ /* 0x000fe2000f8e783f */
[----:B------:R-:W-:Y:S01]  /*5670*/  VIADD R6, R6, 0x1 ;  /* 0x0000000106067836 */ /* 0x000fe20000000000 */
[----:B------:R-:W-:Y:S01]  /*5680*/  UIADD3 UR8, UR32, 0x180, URZ ;  /* 0x0000018020087890 */ /* 0x000fe2000fffe03f */
[----:B------:R-:W-:Y:S01]  /*5690*/  VIADD R21, R21, 0x80 ;  /* 0x0000008015157836 */ /* 0x000fe20000000000 */
[----:B------:R-:W-:-:S02]  /*56a0*/  UIADD3 UR48, UR32, 0x4180, URZ ;  /* 0x0000418020307890 */ /* 0x000fc4000fffe03f */
[----:B------:R-:W-:Y:S01]  /*56b0*/  UIADD3 UR42, UR10, 0x40, URZ ;  /* 0x000000400a2a7890 */ /* 0x000fe2000fffe03f */
[C---:B------:R-:W-:Y:S01]  /*56c0*/  ISETP.NE.AND P1, PT, R6.reuse, 0x7, PT ;  /* 0x000000070600780c */ /* 0x040fe20003f25270 */
[----:B------:R-:W-:Y:S02]  /*56d0*/  UIADD3 UR40, UR32, 0x8180, URZ ;  /* 0x0000818020287890 */ /* 0x000fe4000fffe03f */
[----:B------:R-:W-:Y:S01]  /*56e0*/  UIADD3 UR34, UR10, 0x60, URZ ;  /* 0x000000600a227890 */ /* 0x000fe2000fffe03f */
[----:B------:R-:W-:Y:S01]  /*56f0*/  SEL R14, RZ, 0x1, P1 ;  /* 0x00000001ff0e7807 */ /* 0x000fe20000800000 */
[----:B------:R-:W-:Y:S01]  /*5700*/  UIADD3 UR32, UR32, 0xc180, URZ ;  /* 0x0000c18020207890 */ /* 0x000fe2000fffe03f */
[----:B------:R-:W-:Y:S01]  /*5710*/  SEL R6, R6, RZ, P1 ;  /* 0x000000ff06067207 */ /* 0x000fe20000800000 */
[----:B------:R-:W-:Y:S01]  /*5720*/  UMOV UR5, 0x10000000 ;  /* 0x1000000000057882 */ /* 0x000fe20000000000 */
[----:B------:R-:W-:Y:S01]  /*5730*/  UIADD3.X UR7, URZ, UR15, URZ, UP1, !UPT ;  /* 0x0000000f3f077290 */ /* 0x000fe20008ffe43f */
[----:B------:R0:W-:Y:S01]  /*5740*/  UTMALDG.3D [UR8], [UR22], desc[UR4] ;  /* 0x00000408160075b4 */ /* 0x0001e20008011000 */
[----:B------:R-:W-:Y:S01]  /*5750*/  UIADD3 UR24, UR56, 0x2000, URZ ;  /* 0x0000200038187890 */ /* 0x000fe2000fffe03f */
[----:B------:R-:W-:Y:S01]  /*5760*/  LOP3.LUT R5, R5, R14, RZ, 0x3c, !PT ;  /* 0x0000000e05057212 */ /* 0x000fe200078e3cff */
[----:B------:R-:W-:Y:S01]  /*5770*/  UIADD3 UR16, UR56, 0x4000, URZ ;  /* 0x0000400038107890 */ /* 0x000fe2000fffe03f */
[----:B------:R-:W-:Y:S01]  /*5780*/  UMOV UR49, UR9 ;  /* 0x0000000900317c82 */ /* 0x000fe20008000000 */
        /* <DEDUP_REMOVED lines=8> */
[----:B------:R1:W-:Y:S01]  /*5810*/  UTMALDG.3D [UR48], [UR22], desc[UR4] ;  /* 0x00000430160075b4 */ /* 0x0003e20008011000 */
        /* <DEDUP_REMOVED lines=9> */
[----:B0-----:R-:W-:Y:S01]  /*58b0*/  UIADD3 UR8, UR56, 0x6000, URZ ;  /* 0x0000600038087890 */ /* 0x001fe2000fffe03f */
[----:B------:R-:W-:Y:S01]  /*58c0*/  UMOV UR19, UR59 ;  /* 0x0000003b00137c82 */ /* 0x000fe20008000000 */
[----:B------:R-:W-:Y:S01]  /*58d0*/  UMOV UR20, UR12 ;  /* 0x0000000c00147c82 */ /* 0x000fe20008000000 */
[----:B------:R-:W-:Y:S01]  /*58e0*/  UMOV UR18, UR42 ;  /* 0x0000002a00127c82 */ /* 0x000fe20008000000 */
[----:B------:R-:W-:Y:S01]  /*58f0*/  UMOV UR11, UR59 ;  /* 0x0000003b000b7c82 */ /* 0x000fe20008000000 */
[----:B------:R1:W-:Y:S01]  /*5900*/  UTMALDG.3D [UR32], [UR22], desc[UR4] ;  /* 0x00000420160075b4 */ /* 0x0003e20008011000 */
[----:B------:R-:W-:Y:S01]  /*5910*/  UMOV UR10, UR34 ;  /* 0x00000022000a7c82 */ /* 0x000fe20008000000 */
[----:B------:R1:W-:Y:S01]  /*5920*/  UTMALDG.3D [UR56], [UR6], desc[UR4] ;  /* 0x00000438060075b4 */ /* 0x0003e20008011000 */
[----:B------:R1:W-:Y:S01]  /*5930*/  UTMALDG.3D [UR24], [UR6], desc[UR4] ;  /* 0x00000418060075b4 */ /* 0x0003e20008011000 */
[----:B------:R1:W-:Y:S01]  /*5940*/  UTMALDG.3D [UR16], [UR6], desc[UR4] ;  /* 0x00000410060075b4 */ /* 0x0003e20008011000 */
[----:B------:R1:W-:Y:S02]  /*5950*/  UTMALDG.3D [UR8], [UR6], desc[UR4] ;  /* 0x00000408060075b4 */ /* 0x0003e40008011000 */
[----:B-1----:R-:W-:Y:S05]  /*5960*/  @P3 BRA `(.L_x_105) ;  /* 0xfffffff800bc3947 */ /* 0x002fea000383ffff */
.L_x_101:
[----:B------:R-:W-:Y:S05]  /*5970*/  BSYNC B1 ;  /* 0x0000000000017941 */ /* 0x000fea0003800000 */
.L_x_100:
[----:B------:R-:W-:Y:S01]  /*5980*/  LOP3.LUT P4, RZ, R13, 0xff, RZ, 0xc0, !PT ;  /* 0x000000ff0dff7812 */ /* 0x000fe2000788c0ff */
[C---:B------:R-:W-:Y:S01]  /*5990*/  IMAD.IADD R12, R3.reuse, 0x1, R12 ;  /* 0x00000001030c7824 */ /* 0x040fe200078e020c */
[----:B------:R-:W-:Y:S01]  /*59a0*/  ULDC.64 UR4, c[0x0][0x650] ;  /* 0x0001940000047ab9 */ /* 0x000fe20000000a00 */
[C---:B------:R-:W-:Y:S01]  /*59b0*/  ISETP.GE.U32.AND P3, PT, R3.reuse, 0x7, PT ;  /* 0x000000070300780c */ /* 0x040fe20003f66070 */
[----:B------:R-:W-:Y:S01]  /*59c0*/  BSSY B1, `(.L_x_106) ;  /* 0x000006c000017945 */ /* 0x000fe20003800000 */
[C---:B------:R-:W-:Y:S01]  /*59d0*/  IMAD.WIDE.U32 R4, R12.reuse, 0x24924925, RZ ;  /* 0x249249250c047825 */ /* 0x040fe200078e00ff */
[C---:B------:R-:W-:Y:S02]  /*59e0*/  ISETP.GT.U32.AND P1, PT, R12.reuse, 0x6, PT ;  /* 0x000000060c00780c */ /* 0x040fe40003f24070 */
[----:B------:R-:W-:Y:S01]  /*59f0*/  PRMT R13, RZ, 0x7610, R13 ;  /* 0x00007610ff0d7816 */ /* 0x000fe2000000000d */
[----:B------:R-:W-:Y:S01]  /*5a00*/  IMAD.IADD R4, R12, 0x1, -R5 ;  /* 0x000000010c047824 */ /* 0x000fe200078e0a05 */
[----:B------:R-:W-:Y:S01]  /*5a10*/  ISETP.LT.U32.AND P1, PT, R3, 0x7, P1 ;  /* 0x000000070300780c */ /* 0x000fe20000f21070 */
[----:B------:R-:W-:-:S02]  /*5a20*/  IMAD.MOV.U32 R19, RZ, RZ, -0x1 ;  /* 0xffffffffff137424 */ /* 0x000fc400078e00ff */
[----:B------:R-:W0:Y:S01]  /*5a30*/  @P4 S2R R7, SR_CgaCtaId ;  /* 0x0000000000074919 */ /* 0x000e220000008800 */
[----:B------:R-:W-:Y:S01]  /*5a40*/  @P4 MOV R6, 0x400 ;  /* 0x0000040000064802 */ /* 0x000fe20000000f00 */
[----:B------:R-:W-:Y:S01]  /*5a50*/  IMAD.MOV.U32 R20, RZ, RZ, -0x1 ;  /* 0xffffffffff147424 */ /* 0x000fe200078e00ff */
[----:B------:R-:W-:Y:S01]  /*5a60*/  LEA.HI R4, R4, R5, RZ, 0x1f ;  /* 0x0000000504047211 */ /* 0x000fe200078ff8ff */
[----:B------:R-:W-:-:S03]  /*5a70*/  IMAD.MOV.U32 R8, RZ, RZ, -0x1 ;  /* 0xffffffffff087424 */ /* 0x000fc600078e00ff */
[--C-:B------:R-:W-:Y:S02]  /*5a80*/  SHF.R.U32.HI R5, RZ, 0x2, R4.reuse ;  /* 0x00000002ff057819 */ /* 0x100fe40000011604 */
[----:B------:R-:W-:-:S03]  /*5a90*/  PRMT R4, RZ, 0x7610, R4 ;  /* 0x00007610ff047816 */ /* 0x000fc60000000004 */
[----:B------:R-:W-:Y:S01]  /*5aa0*/  IMAD R12, R5, -0x7, R12 ;  /* 0xfffffff9050c7824 */ /* 0x000fe200078e020c */
[----:B0-----:R-:W-:Y:S02]  /*5ab0*/  @P4 LEA R6, R7, R6, 0x18 ;  /* 0x0000000607064211 */ /* 0x001fe400078ec0ff */
[----:B------:R-:W-:Y:S02]  /*5ac0*/  SEL R7, RZ, 0x1, !P1 ;  /* 0x00000001ff077807 */ /* 0x000fe40004800000 */
[----:B------:R-:W-:Y:S01]  /*5ad0*/  IADD3 R16, P1, R16, UR38, RZ ;  /* 0x0000002610107c10 */ /* 0x000fe2000ff3e0ff */
[----:B------:R0:W-:Y:S01]  /*5ae0*/  @P4 SYNCS.ARRIVE.TRANS64.A1T0 RZ, [R6+URZ+0x88], RZ ;  /* 0x000088ff06ff49a7 */ /* 0x0001e2000810003f */
[----:B------:R-:W-:Y:S02]  /*5af0*/  LOP3.LUT R0, R0, R7, RZ, 0x3c, !PT ;  /* 0x0000000700007212 */ /* 0x000fe400078e3cff */
[----:B------:R-:W-:Y:S02]  /*5b00*/  IADD3.X R17, R17, UR37, RZ, P1, !PT ;  /* 0x0000002511117c10 */ /* 0x000fe40008ffe4ff */
[----:B------:R-:W-:-:S02]  /*5b10*/  ISETP.GE.U32.AND P1, PT, R16, UR4, PT ;  /* 0x0000000410007c0c */ /* 0x000fc4000bf26070 */
[----:B------:R-:W-:Y:S02]  /*5b20*/  @P3 LOP3.LUT R0, R0, 0x1, R5, 0x78, !PT ;  /* 0x0000000100003812 */ /* 0x000fe400078e7805 */
[----:B------:R-:W-:-:S13]  /*5b30*/  ISETP.GE.U32.AND.EX P1, PT, R17, UR5, PT, P1 ;  /* 0x0000000511007c0c */ /* 0x000fda000bf26110 */
[----:B0-----:R-:W-:Y:S05]  /*5b40*/  @P1 BRA `(.L_x_107) ;  /* 0x00000004004c1947 */ /* 0x001fea0003800000 */
[----:B------:R-:W-:Y:S01]  /*5b50*/  ULDC.64 UR4, c[0x0][0x628] ;  /* 0x00018a0000047ab9 */ /* 0x000fe20000000a00 */
[----:B------:R-:W0:Y:S01]  /*5b60*/  S2R R15, SR_CTAID.X ;  /* 0x00000000000f7919 */ /* 0x000e220000002500 */
[----:B------:R-:W-:Y:S01]  /*5b70*/  ISETP.NE.U32.AND P1, PT, RZ, UR4, PT ;  /* 0x00000004ff007c0c */ /* 0x000fe2000bf25070 */
[----:B------:R-:W-:Y:S01]  /*5b80*/  ULDC UR7, c[0x0][0x630] ;  /* 0x00018c0000077ab9 */ /* 0x000fe20000000800 */
[----:B------:R-:W-:Y:S01]  /*5b90*/  IMAD.MOV.U32 R4, RZ, RZ, R16 ;  /* 0x000000ffff047224 */ /* 0x000fe200078e0010 */
[----:B------:R-:W1:Y:S01]  /*5ba0*/  S2R R14, SR_CTAID.Y ;  /* 0x00000000000e7919 */ /* 0x000e620000002600 */
[----:B------:R-:W-:Y:S01]  /*5bb0*/  ISETP.NE.AND.EX P1, PT, RZ, UR5, PT, P1 ;  /* 0x00000005ff007c0c */ /* 0x000fe2000bf25310 */
[----:B------:R-:W-:-:S12]  /*5bc0*/  IMAD.MOV.U32 R5, RZ, RZ, R17 ;  /* 0x000000ffff057224 */ /* 0x000fd800078e0011 */
[----:B------:R-:W-:Y:S05]  /*5bd0*/  @!P1 BRA `(.L_x_108) ;  /* 0x0000000000289947 */ /* 0x000fea0003800000 */
[----:B------:R-:W-:Y:S02]  /*5be0*/  ULDC UR6, c[0x0][0x634] ;  /* 0x00018d0000067ab9 */ /* 0x000fe40000000800 */
[----:B------:R-:W-:-:S05]  /*5bf0*/  IADD3 R9, P1, R16, UR6, RZ ;  /* 0x0000000610097c10 */ /* 0x000fca000ff3e0ff */
[----:B------:R-:W-:-:S04]  /*5c00*/  IMAD.X R19, RZ, RZ, R17, P1 ;  /* 0x000000ffff137224 */ /* 0x000fc800008e0611 */
[----:B------:R-:W-:-:S04]  /*5c10*/  IMAD.WIDE.U32 R6, R19, UR4, RZ ;  /* 0x0000000413067c25 */ /* 0x000fc8000f8e00ff */
[----:B------:R-:W-:-:S04]  /*5c20*/  IMAD.WIDE.U32 R6, P1, R9, UR5, R6 ;  /* 0x0000000509067c25 */ /* 0x000fc8000f820006 */
[----:B------:R-:W-:-:S04]  /*5c30*/  IMAD.WIDE.U32 R8, R9, UR4, RZ ;  /* 0x0000000409087c25 */ /* 0x000fc8000f8e00ff */
[----:B------:R-:W-:Y:S01]  /*5c40*/  IMAD.X R5, RZ, RZ, RZ, P1 ;  /* 0x000000ffff057224 */ /* 0x000fe200008e06ff */
[----:B------:R-:W-:Y:S01]  /*5c50*/  IADD3 RZ, P1, R9, R6, RZ ;  /* 0x0000000609ff7210 */ /* 0x000fe20007f3e0ff */
[----:B------:R-:W-:-:S04]  /*5c60*/  IMAD.MOV.U32 R4, RZ, RZ, R7 ;  /* 0x000000ffff047224 */ /* 0x000fc800078e0007 */
[----:B------:R-:W-:-:S08]  /*5c70*/  IMAD.WIDE.U32.X R4, R19, UR5, R4, P1 ;  /* 0x0000000513047c25 */ /* 0x000fd000088e0404 */
.L_x_108:
[--C-:B------:R-:W-:Y:S01]  /*5c80*/  SHF.R.U64 R8, R4, UR7, R5.reuse ;  /* 0x0000000704087c19 */ /* 0x100fe20008001205 */
[----:B------:R-:W-:Y:S01]  /*5c90*/  ULDC.64 UR4, c[0x0][0x620] ;  /* 0x0001880000047ab9 */ /* 0x000fe20000000a00 */
[----:B------:R-:W-:Y:S01]  /*5ca0*/  SHF.R.U32.HI R4, RZ, UR7, R5 ;  /* 0x00000007ff047c19 */ /* 0x000fe20008011605 */
[----:B------:R-:W2:Y:S01]  /*5cb0*/  LDC R24, c[0x0][0x144] ;  /* 0x00005100ff187b82 */ /* 0x000ea20000000800 */
[----:B------:R-:W-:Y:S01]  /*5cc0*/  IADD3 R7, P1, RZ, -R8, RZ ;  /* 0x80000008ff077210 */ /* 0x000fe20007f3e0ff */
[----:B------:R-:W-:Y:S01]  /*5cd0*/  ULDC.64 UR8, c[0x0][0x640] ;  /* 0x0001900000087ab9 */ /* 0x000fe20000000a00 */
[----:B0-----:R-:W-:Y:S01]  /*5ce0*/  I2FP.F32.U32 R9, R15 ;  /* 0x0000000f00097245 */ /* 0x001fe20000201000 */
[----:B------:R-:W-:Y:S02]  /*5cf0*/  ULDC UR6, c[0x0][0x608] ;  /* 0x0001820000067ab9 */ /* 0x000fe40000000800 */
[----:B------:R-:W-:Y:S01]  /*5d00*/  IMAD.X R4, RZ, RZ, ~R4, P1 ;  /* 0x000000ffff047224 */ /* 0x000fe200008e0e04 */
[----:B------:R-:W-:Y:S01]  /*5d10*/  ISETP.NE.U32.AND P1, PT, RZ, UR8, PT ;  /* 0x00000008ff007c0c */ /* 0x000fe2000bf25070 */
[----:B------:R-:W0:Y:S02]  /*5d20*/  LDC R21, c[0x0][0x148] ;  /* 0x00005200ff157b82 */ /* 0x000e240000000800 */
[----:B------:R-:W-:Y:S01]  /*5d30*/  IMAD R6, R4, UR4, RZ ;  /* 0x0000000404067c24 */ /* 0x000fe2000f8e02ff */
[----:B------:R-:W-:Y:S01]  /*5d40*/  ISETP.NE.AND.EX P1, PT, RZ, UR9, PT, P1 ;  /* 0x00000009ff007c0c */ /* 0x000fe2000bf25310 */
[----:B------:R-:W-:Y:S01]  /*5d50*/  IMAD.WIDE.U32 R4, R7, UR4, R16 ;  /* 0x0000000407047c25 */ /* 0x000fe2000f8e0010 */
[----:B------:R-:W-:-:S03]  /*5d60*/  ULDC UR4, c[0x0][0x150] ;  /* 0x0000540000047ab9 */ /* 0x000fc60000000800 */
[----:B------:R-:W-:Y:S02]  /*5d70*/  IMAD R7, R7, UR5, R6 ;  /* 0x0000000507077c24 */ /* 0x000fe4000f8e0206 */
[----:B------:R-:W-:Y:S01]  /*5d80*/  FMUL R6, R9, UR4 ;  /* 0x0000000409067c20 */ /* 0x000fe20008400000 */
[----:B------:R-:W-:Y:S01]  /*5d90*/  ULDC UR4, c[0x0][0x618] ;  /* 0x0001860000047ab9 */ /* 0x000fe20000000800 */
[----:B------:R-:W-:Y:S01]  /*5da0*/  ULDC UR5, c[0x0][0x154] ;  /* 0x0000550000057ab9 */ /* 0x000fe20000000800 */
[----:B------:R-:W-:-:S03]  /*5db0*/  IMAD.IADD R5, R5, 0x1, R7 ;  /* 0x0000000105057824 */ /* 0x000fc600078e0207 */
[----:B------:R-:W3:Y:S02]  /*5dc0*/  F2I.U32.TRUNC.NTZ R6, R6 ;  /* 0x0000000600067305 */ /* 0x000ee4000020f000 */
[----:B------:R-:W-:Y:S02]  /*5dd0*/  SHF.R.U64 R9, R4, UR4, R5 ;  /* 0x0000000404097c19 */ /* 0x000fe40008001205 */
[----:B-1----:R-:W-:-:S05]  /*5de0*/  I2FP.F32.U32 R4, R14 ;  /* 0x0000000e00047245 */ /* 0x002fca0000201000 */
[----:B------:R-:W-:Y:S01]  /*5df0*/  FMUL R22, R4, UR5 ;  /* 0x0000000504167c20 */ /* 0x000fe20008400000 */
[----:B------:R-:W-:Y:S01]  /*5e00*/  SHF.R.U32.HI R4, RZ, UR4, R5 ;  /* 0x00000004ff047c19 */ /* 0x000fe20008011605 */
[----:B------:R-:W-:-:S03]  /*5e10*/  ULDC UR4, c[0x0][0x658] ;  /* 0x0001960000047ab9 */ /* 0x000fc60000000800 */
[--C-:B------:R-:W-:Y:S01]  /*5e20*/  SHF.R.U64 R20, R9, UR6, R4.reuse ;  /* 0x0000000609147c19 */ /* 0x100fe20008001204 */
[----:B------:R-:W1:Y:S01]  /*5e30*/  F2I.U32.TRUNC.NTZ R22, R22 ;  /* 0x0000001600167305 */ /* 0x000e62000020f000 */
[----:B------:R-:W-:Y:S01]  /*5e40*/  SHF.R.U32.HI R5, RZ, UR6, R4 ;  /* 0x00000006ff057c19 */ /* 0x000fe20008011604 */
[----:B---3--:R-:W-:-:S03]  /*5e50*/  IMAD.MOV R6, RZ, RZ, -R6 ;  /* 0x000000ffff067224 */ /* 0x008fc600078e0a06 */
[----:B------:R-:W-:Y:S01]  /*5e60*/  SHF.R.U64 R19, R20, UR4, R5 ;  /* 0x0000000414137c19 */ /* 0x000fe20008001205 */
[----:B--2---:R-:W-:Y:S01]  /*5e70*/  IMAD R15, R24, R6, R15 ;  /* 0x00000006180f7224 */ /* 0x004fe200078e020f */
[----:B------:R-:W-:-:S03]  /*5e80*/  SHF.R.U32.HI R23, RZ, UR4, R5 ;  /* 0x00000004ff177c19 */ /* 0x000fc60008011605 */
[----:B------:R-:W-:Y:S02]  /*5e90*/  IMAD.MOV.U32 R4, RZ, RZ, R19 ;  /* 0x000000ffff047224 */ /* 0x000fe400078e0013 */
[----:B------:R-:W-:Y:S01]  /*5ea0*/  IMAD.MOV.U32 R5, RZ, RZ, R23 ;  /* 0x000000ffff057224 */ /* 0x000fe200078e0017 */
[----:B-1----:R-:W-:Y:S06]  /*5eb0*/  @!P1 BRA `(.L_x_109) ;  /* 0x0000000000289947 */ /* 0x002fec0003800000 */
[----:B------:R-:W-:Y:S02]  /*5ec0*/  ULDC UR4, c[0x0][0x64c] ;  /* 0x0001930000047ab9 */ /* 0x000fe40000000800 */
[----:B------:R-:W-:-:S05]  /*5ed0*/  IADD3 R5, P1, R19, UR4, RZ ;  /* 0x0000000413057c10 */ /* 0x000fca000ff3e0ff */
[----:B------:R-:W-:-:S04]  /*5ee0*/  IMAD.X R23, RZ, RZ, R23, P1 ;  /* 0x000000ffff177224 */ /* 0x000fc800008e0617 */
[----:B------:R-:W-:-:S04]  /*5ef0*/  IMAD.WIDE.U32 R6, R23, UR8, RZ ;  /* 0x0000000817067c25 */ /* 0x000fc8000f8e00ff */
[----:B------:R-:W-:-:S04]  /*5f00*/  IMAD.WIDE.U32 R6, P1, R5, UR9, R6 ;  /* 0x0000000905067c25 */ /* 0x000fc8000f820006 */
[----:B------:R-:W-:-:S04]  /*5f10*/  IMAD.WIDE.U32 R4, R5, UR8, RZ ;  /* 0x0000000805047c25 */ /* 0x000fc8000f8e00ff */
[----:B------:R-:W-:Y:S01]  /*5f20*/  IMAD.MOV.U32 R4, RZ, RZ, R7 ;  /* 0x000000ffff047224 */ /* 0x000fe200078e0007 */
[----:B------:R-:W-:Y:S01]  /*5f30*/  IADD3 RZ, P3, R5, R6, RZ ;  /* 0x0000000605ff7210 */ /* 0x000fe20007f7e0ff */
[----:B------:R-:W-:-:S04]  /*5f40*/  IMAD.X R5, RZ, RZ, RZ, P1 ;  /* 0x000000ffff057224 */ /* 0x000fc800008e06ff */
[----:B------:R-:W-:-:S08]  /*5f50*/  IMAD.WIDE.U32.X R4, R23, UR9, R4, P3 ;  /* 0x0000000917047c25 */ /* 0x000fd000098e0404 */
.L_x_109:
[----:B------:R-:W-:Y:S01]  /*5f60*/  ISETP.NE.AND P1, PT, R2, 0x1, PT ;  /* 0x000000010200780c */ /* 0x000fe20003f25270 */
[----:B------:R-:W-:Y:S01]  /*5f70*/  ULDC UR4, c[0x0][0x648] ;  /* 0x0001920000047ab9 */ /* 0x000fe20000000800 */
[----:B------:R-:W-:Y:S01]  /*5f80*/  LOP3.LUT R20, R20, UR29, RZ, 0xc0, !PT ;  /* 0x0000001d14147c12 */ /* 0x000fe2000f8ec0ff */
[----:B------:R-:W-:Y:S01]  /*5f90*/  IMAD.MOV R22, RZ, RZ, -R22 ;  /* 0x000000ffff167224 */ /* 0x000fe200078e0a16 */
[----:B------:R-:W-:Y:S01]  /*5fa0*/  SHF.R.U64 R5, R4, UR4, R5 ;  /* 0x0000000404057c19 */ /* 0x000fe20008001205 */
[----:B------:R-:W-:Y:S01]  /*5fb0*/  ULDC UR4, c[0x0][0x638] ;  /* 0x00018e0000047ab9 */ /* 0x000fe20000000800 */
[----:B------:R-:W-:Y:S01]  /*5fc0*/  LOP3.LUT R6, R9, UR13, RZ, 0xc0, !PT ;  /* 0x0000000d09067c12 */ /* 0x000fe2000f8ec0ff */
[----:B------:R-:W-:Y:S02]  /*5fd0*/  ULDC UR5, c[0x0][0x610] ;  /* 0x0001840000057ab9 */ /* 0x000fe40000000800 */
[----:B------:R-:W-:Y:S02]  /*5fe0*/  IMAD.MOV R4, RZ, RZ, -R5 ;  /* 0x000000ffff047224 */ /* 0x000fe400078e0a05 */
[----:B------:R-:W-:-:S02]  /*5ff0*/  IMAD R20, R5, UR21, R20 ;  /* 0x0000001505147c24 */ /* 0x000fc4000f8e0214 */
[----:B0-----:R-:W-:Y:S02]  /*6000*/  @P1 IMAD R15, R21, R22, R14 ;  /* 0x00000016150f1224 */ /* 0x001fe400078e020e */
[----:B------:R-:W-:Y:S01]  /*6010*/  IMAD R19, R4, UR4, R19 ;  /* 0x0000000404137c24 */ /* 0x000fe2000f8e0213 */
[----:B------:R-:W-:Y:S01]  /*6020*/  ULDC UR4, c[0x0][0x600] ;  /* 0x0001800000047ab9 */ /* 0x000fe20000000800 */
[----:B------:R-:W-:Y:S02]  /*6030*/  IMAD R15, R20, UR5, R15 ;  /* 0x00000005140f7c24 */ /* 0x000fe4000f8e020f */
[----:B------:R-:W-:Y:S02]  /*6040*/  IMAD R6, R19, UR4, R6 ;  /* 0x0000000413067c24 */ /* 0x000fe4000f8e0206 */
[----:B------:R-:W-:-:S03]  /*6050*/  IMAD.MOV.U32 R4, RZ, RZ, 0x1 ;  /* 0x00000001ff047424 */ /* 0x000fc600078e00ff */
[----:B------:R-:W-:Y:S02]  /*6060*/  SEL R20, R6, R15, !P1 ;  /* 0x0000000f06147207 */ /* 0x000fe40004800000 */
[----:B------:R-:W-:-:S07]  /*6070*/  SEL R19, R15, R6, !P1 ;  /* 0x000000060f137207 */ /* 0x000fce0004800000 */
.L_x_107:
[----:B------:R-:W-:Y:S05]  /*6080*/  BSYNC B1 ;  /* 0x0000000000017941 */ /* 0x000fea0003800000 */
.L_x_106:
[----:B------:R-:W-:-:S13]  /*6090*/  LOP3.LUT P1, RZ, R4, 0xff, RZ, 0xc0, !PT ;  /* 0x000000ff04ff7812 */ /* 0x000fda000782c0ff */
[----:B------:R-:W-:Y:S05]  /*60a0*/  @P1 BRA `(.L_x_110) ;  /* 0xfffffff000b81947 */ /* 0x000fea000383ffff */
[----:B------:R-:W-:Y:S05]  /*60b0*/  BSYNC B0 ;  /* 0x0000000000007941 */ /* 0x000fea0003800000 */
.L_x_98:
[----:B------:R-:W-:-:S03]  /*60c0*/  UMOV UR4, 0xffffffff ;  /* 0xffffffff00047882 */ /* 0x000fc60000000000 */
[----:B------:R-:W-:Y:S05]  /*60d0*/  BRA.DIV UR4, `(.L_x_111) ;  /* 0x0000000604847947 */ /* 0x000fea000b800000 */
[----:B------:R-:W-:-:S13]  /*60e0*/  ELECT P6, URZ, PT ;  /* 0x00000000003f782f */ /* 0x000fda00038c0000 */
.L_x_128:
[----:B------:R-:W-:Y:S04]  /*60f0*/  BSSY B0, `(.L_x_112) ;  /* 0x0000046000007945 */ /* 0x000fe80003800000 */
[----:B------:R-:W-:Y:S05]  /*6100*/  @!P6 BRA `(.L_x_113) ;  /* 0x000000040010e947 */ /* 0x000fea0003800000 */
[----:B------:R-:W-:-:S04]  /*6110*/  LOP3.LUT R18, R18, 0x2, RZ, 0xfc, !PT ;  /* 0x0000000212127812 */ /* 0x000fc800078efcff */
[----:B------:R-:W-:-:S13]  /*6120*/  ISETP.NE.AND P0, PT, R18, 0x3, PT ;  /* 0x000000031200780c */ /* 0x000fda0003f05270 */
[----:B------:R-:W-:Y:S05]  /*6130*/  @!P0 BRA `(.L_x_114) ;  /* 0x0000000000048947 */ /* 0x000fea0003800000 */
[----:B------:R-:W-:Y:S01]  /*6140*/  BPT.TRAP 0x1 ;  /* 0x000000040000795c */ /* 0x000fe20000300000 */
.L_x_114:
[----:B------:R-:W0:Y:S01]  /*6150*/  S2R R3, SR_CgaCtaId ;  /* 0x0000000000037919 */ /* 0x000e220000008800 */
[----:B------:R-:W-:-:S04]  /*6160*/  MOV R2, 0x400 ;  /* 0x0000040000027802 */ /* 0x000fc80000000f00 */
[----:B0-----:R-:W-:Y:S02]  /*6170*/  LEA R3, R3, R2, 0x18 ;  /* 0x0000000203037211 */ /* 0x001fe400078ec0ff */
[----:B------:R-:W-:-:S03]  /*6180*/  SHF.L.U32 R2, R0, 0x1f, RZ ;  /* 0x0000001f00027819 */ /* 0x000fc600000006ff */
[----:B------:R-:W-:-:S04]  /*6190*/  VIADD R3, R3, 0x38 ;  /* 0x0000003803037836 */ /* 0x000fc80000000000 */
[C---:B------:R-:W-:Y:S02]  /*61a0*/  IMAD R7, R12.reuse, 0x8, R3 ;  /* 0x000000080c077824 */ /* 0x040fe400078e0203 */
[----:B------:R-:W-:Y:S02]  /*61b0*/  VIADD R12, R12, 0x1 ;  /* 0x000000010c0c7836 */ /* 0x000fe40000000000 */
[----:B------:R-:W0:Y:S03]  /*61c0*/  SYNCS.PHASECHK.TRANS64.TRYWAIT P0, [R7+URZ], R2 ;  /* 0x00000002070075a7 */ /* 0x000e26000800017f */
[----:B------:R-:W-:-:S04]  /*61d0*/  ISETP.NE.AND P1, PT, R12, 0x7, PT ;  /* 0x000000070c00780c */ /* 0x000fc80003f25270 */
[----:B------:R-:W-:Y:S02]  /*61e0*/  SEL R5, RZ, 0x1, P1 ;  /* 0x00000001ff057807 */ /* 0x000fe40000800000 */
[----:B------:R-:W-:Y:S02]  /*61f0*/  SEL R12, R12, RZ, P1 ;  /* 0x000000ff0c0c7207 */ /* 0x000fe40000800000 */
[----:B------:R-:W-:-:S03]  /*6200*/  LOP3.LUT R5, R0, R5, RZ, 0x3c, !PT ;  /* 0x0000000500057212 */ /* 0x000fc600078e3cff */
[----:B------:R-:W-:Y:S01]  /*6210*/  IMAD R9, R12, 0x8, R3 ;  /* 0x000000080c097824 */ /* 0x000fe200078e0203 */
[----:B------:R-:W-:Y:S01]  /*6220*/  SHF.L.U32 R4, R5, 0x1f, RZ ;  /* 0x0000001f05047819 */ /* 0x000fe200000006ff */
[----:B0-----:R-:W-:Y:S06]  /*6230*/  @!P0 BRA `(.L_x_115) ;  /* 0x00000004004c8947 */ /* 0x001fec0003800000 */
.L_x_129:
[----:B------:R-:W1:Y:S01]  /*6240*/  SYNCS.PHASECHK.TRANS64.TRYWAIT P0, [R9+URZ], R4 ;  /* 0x00000004090075a7 */ /* 0x000e62000800017f */
[----:B------:R-:W-:-:S05]  /*6250*/  VIADD R0, R12, 0x1 ;  /* 0x000000010c007836 */ /* 0x000fca0000000000 */
[----:B------:R-:W-:-:S04]  /*6260*/  ISETP.NE.AND P1, PT, R0, 0x7, PT ;  /* 0x000000070000780c */ /* 0x000fc80003f25270 */
[----:B0-----:R-:W-:Y:S02]  /*6270*/  SEL R2, RZ, 0x1, P1 ;  /* 0x00000001ff027807 */ /* 0x001fe40000800000 */
[----:B------:R-:W-:Y:S02]  /*6280*/  SEL R0, R0, RZ, P1 ;  /* 0x000000ff00007207 */ /* 0x000fe40000800000 */
[----:B------:R-:W-:-:S03]  /*6290*/  LOP3.LUT R7, R5, R2, RZ, 0x3c, !PT ;  /* 0x0000000205077212 */ /* 0x000fc600078e3cff */
[----:B------:R-:W-:Y:S01]  /*62a0*/  IMAD R6, R0, 0x8, R3 ;  /* 0x0000000800067824 */ /* 0x000fe200078e0203 */
[----:B------:R-:W-:Y:S01]  /*62b0*/  SHF.L.U32 R5, R7, 0x1f, RZ ;  /* 0x0000001f07057819 */ /* 0x000fe200000006ff */
[----:B-1----:R-:W-:Y:S06]  /*62c0*/  @!P0 BRA `(.L_x_116) ;  /* 0x00000004003c8947 */ /* 0x002fec0003800000 */
.L_x_130:
[----:B------:R-:W1:Y:S01]  /*62d0*/  SYNCS.PHASECHK.TRANS64.TRYWAIT P0, [R6+URZ], R5 ;  /* 0x00000005060075a7 */ /* 0x000e62000800017f */
[----:B------:R-:W-:-:S05]  /*62e0*/  VIADD R0, R0, 0x1 ;  /* 0x0000000100007836 */ /* 0x000fca0000000000 */
[----:B------:R-:W-:-:S04]  /*62f0*/  ISETP.NE.AND P1, PT, R0, 0x7, PT ;  /* 0x000000070000780c */ /* 0x000fc80003f25270 */
[----:B------:R-:W-:Y:S02]  /*6300*/  SEL R2, RZ, 0x1, P1 ;  /* 0x00000001ff027807 */ /* 0x000fe40000800000 */
[----:B------:R-:W-:Y:S02]  /*6310*/  SEL R0, R0, RZ, P1 ;  /* 0x000000ff00007207 */ /* 0x000fe40000800000 */
[----:B------:R-:W-:-:S03]  /*6320*/  LOP3.LUT R7, R7, R2, RZ, 0x3c, !PT ;  /* 0x0000000207077212 */ /* 0x000fc600078e3cff */
[----:B0-----:R-:W-:Y:S01]  /*6330*/  IMAD R9, R0, 0x8, R3 ;  /* 0x0000000800097824 */ /* 0x001fe200078e0203 */
[----:B------:R-:W-:Y:S01]  /*6340*/  SHF.L.U32 R4, R7, 0x1f, RZ ;  /* 0x0000001f07047819 */ /* 0x000fe200000006ff */
[----:B-1----:R-:W-:Y:S06]  /*6350*/  @!P0 BRA `(.L_x_117) ;  /* 0x00000004002c8947 */ /* 0x002fec0003800000 */
.L_x_131:
        /* <DEDUP_REMOVED lines=9> */
.L_x_132:
        /* <DEDUP_REMOVED lines=9> */
.L_x_133:
[----:B------:R-:W1:Y:S01]  /*6480*/  SYNCS.PHASECHK.TRANS64.TRYWAIT P0, [R9+URZ], R4 ;  /* 0x00000004090075a7 */ /* 0x000e62000800017f */
[----:B------:R-:W-:-:S05]  /*6490*/  VIADD R0, R0, 0x1 ;  /* 0x0000000100007836 */ /* 0x000fca0000000000 */
[----:B------:R-:W-:-:S04]  /*64a0*/  ISETP.NE.AND P1, PT, R0, 0x7, PT ;  /* 0x000000070000780c */ /* 0x000fc80003f25270 */
[----:B------:R-:W-:Y:S02]  /*64b0*/  SEL R2, RZ, 0x1, P1 ;  /* 0x00000001ff027807 */ /* 0x000fe40000800000 */
[----:B------:R-:W-:Y:S02]  /*64c0*/  SEL R0, R0, RZ, P1 ;  /* 0x000000ff00007207 */ /* 0x000fe40000800000 */
[----:B------:R-:W-:Y:S01]  /*64d0*/  LOP3.LUT R2, R7, R2, RZ, 0x3c, !PT ;  /* 0x0000000207027212 */ /* 0x000fe200078e3cff */
[----:B-1----:R-:W-:Y:S06]  /*64e0*/  @!P0 BRA `(.L_x_120) ;  /* 0x0000000400048947 */ /* 0x002fec0003800000 */
.L_x_134:
[----:B------:R-:W-:Y:S01]  /*64f0*/  IMAD R3, R0, 0x8, R3 ;  /* 0x0000000800037824 */ /* 0x000fe200078e0203 */
[----:B------:R-:W-:-:S07]  /*6500*/  SHF.L.U32 R0, R2, 0x1f, RZ ;  /* 0x0000001f02007819 */ /* 0x000fce00000006ff */
.L_x_121:
[----:B--2---:R2:W3:Y:S02]  /*6510*/  SYNCS.PHASECHK.TRANS64.TRYWAIT P0, [R3+URZ], R0 ;  /* 0x00000000030075a7 */ /* 0x0044e4000800017f */
[----:B---3--:R-:W-:Y:S05]  /*6520*/  @!P0 NANOSLEEP.SYNCS 0x989680 ;  /* 0x009896800000895d */ /* 0x008fea0003900000 */
[----:B------:R-:W3:Y:S02]  /*6530*/  @!P0 SYNCS.PHASECHK.TRANS64 P0, [R3+URZ], R0 ;  /* 0x00000000030085a7 */ /* 0x000ee4000800007f */
[----:B---3--:R-:W-:Y:S05]  /*6540*/  @!P0 BRA `(.L_x_121) ;  /* 0xfffffffc00f08947 */ /* 0x008fea000383ffff */
.L_x_113:
[----:B------:R-:W-:Y:S05]  /*6550*/  BSYNC B0 ;  /* 0x0000000000007941 */ /* 0x000fea0003800000 */
.L_x_112:
[----:B------:R-:W-:Y:S05]  /*6560*/  EXIT ;  /* 0x000000000000794d */ /* 0x000fea0003800000 */
.L_x_17:
[----:B-1----:R1:W2:Y:S02]  /*6570*/  SYNCS.PHASECHK.TRANS64.TRYWAIT P1, [R3+URZ], R0 ;  /* 0x00000000030075a7 */ /* 0x0022a4000802017f */
[----:B--2---:R-:W-:Y:S05]  /*6580*/  @!P1 NANOSLEEP.SYNCS 0x989680 ;  /* 0x009896800000995d */ /* 0x004fea0003900000 */
[----:B------:R-:W2:Y:S02]  /*6590*/  @!P1 SYNCS.PHASECHK.TRANS64 P1, [R3+URZ], R0 ;  /* 0x00000000030095a7 */ /* 0x000ea4000802007f */
[----:B--2---:R-:W-:Y:S05]  /*65a0*/  @!P1 BRA `(.L_x_17) ;  /* 0xfffffffc00f09947 */ /* 0x004fea000383ffff */
[----:B------:R-:W-:Y:S05]  /*65b0*/  BRA `(.L_x_16) ;  /* 0xffffffac00d47947 */ /* 0x000fea000383ffff */
.L_x_22:
[----:B-1----:R-:W-:-:S04]  /*65c0*/  IMAD.U32 R4, RZ, RZ, UR4 ;  /* 0x00000004ff047e24 */ /* 0x002fc8000f8e00ff */
[----:B------:R1:W2:Y:S03]  /*65d0*/  SYNCS.PHASECHK.TRANS64.TRYWAIT P1, [R4+URZ], R3 ;  /* 0x00000003040075a7 */ /* 0x0002a6000802017f */
[----:B--2---:R-:W-:Y:S05]  /*65e0*/  @!P1 NANOSLEEP.SYNCS 0x989680 ;  /* 0x009896800000995d */ /* 0x004fea0003900000 */
[----:B------:R-:W2:Y:S02]  /*65f0*/  @!P1 SYNCS.PHASECHK.TRANS64 P1, [R4+URZ], R3 ;  /* 0x00000003040095a7 */ /* 0x000ea4000802007f */
[----:B--2---:R-:W-:Y:S05]  /*6600*/  @!P1 BRA `(.L_x_22) ;  /* 0xfffffffc00ec9947 */ /* 0x004fea000383ffff */
[----:B------:R-:W-:Y:S05]  /*6610*/  BRA `(.L_x_21) ;  /* 0xffffffb400f87947 */ /* 0x000fea000383ffff */
.L_x_99:
[----:B------:R-:W-:Y:S01]  /*6620*/  BSSY B1, `(.L_x_122) ;  /* 0x0000006000017945 */ /* 0x000fe20003800000 */
[----:B------:R-:W-:-:S07]  /*6630*/  IMAD.MOV.U32 R15, RZ, RZ, -0x1 ;  /* 0xffffffffff0f7424 */ /* 0x000fce00078e00ff */
[----:B------:R-:W-:Y:S05]  /*6640*/  WARPSYNC.COLLECTIVE R15, `(.L_x_123) ;  /* 0x000000000f0c7348 */ /* 0x000fea0003c00000 */
[----:B------:R-:W-:Y:S02]  /*6650*/  ELECT P6, UR62, PT ;  /* 0x00000000003e782f */ /* 0x000fe400038c0000 */
[----:B------:R-:W-:Y:S01]  /*6660*/  MOV R14, UR62 ;  /* 0x0000003e000e7c02 */ /* 0x000fe20008000f00 */
[----:B------:R-:W-:Y:S10]  /*6670*/  ENDCOLLECTIVE ;  /* 0x000000000000791b */ /* 0x000ff40003800000 */
.L_x_123:
[----:B------:R-:W-:Y:S05]  /*6680*/  BSYNC B1 ;  /* 0x0000000000017941 */ /* 0x000fea0003800000 */
.L_x_122:
[----:B------:R-:W-:Y:S05]  /*6690*/  BRA `(.L_x_124) ;  /* 0xffffffec00487947 */ /* 0x000fea000383ffff */
.L_x_102:
[----:B0-----:R0:W1:Y:S02]  /*66a0*/  SYNCS.PHASECHK.TRANS64.TRYWAIT P1, [R14+URZ+0x38], R7 ;  /* 0x000038070e0075a7 */ /* 0x001064000802017f */
[----:B-1----:R-:W-:Y:S05]  /*66b0*/  @!P1 NANOSLEEP.SYNCS 0x989680 ;  /* 0x009896800000995d */ /* 0x002fea0003900000 */
[----:B------:R-:W1:Y:S02]  /*66c0*/  @!P1 SYNCS.PHASECHK.TRANS64 P1, [R14+URZ+0x38], R7 ;  /* 0x000038070e0095a7 */ /* 0x000e64000802007f */
[----:B-1----:R-:W-:Y:S05]  /*66d0*/  @!P1 BRA `(.L_x_102) ;  /* 0xfffffffc00f09947 */ /* 0x002fea000383ffff */
[----:B------:R-:W-:Y:S05]  /*66e0*/  BRA `(.L_x_125) ;  /* 0xffffffec007c7947 */ /* 0x000fea000383ffff */
.L_x_111:
[----:B------:R-:W-:Y:S01]  /*66f0*/  BSSY B0, `(.L_x_126) ;  /* 0x0000006000007945 */ /* 0x000fe20003800000 */
[----:B------:R-:W-:-:S07]  /*6700*/  IMAD.MOV.U32 R15, RZ, RZ, -0x1 ;  /* 0xffffffffff0f7424 */ /* 0x000fce00078e00ff */
[----:B------:R-:W-:Y:S05]  /*6710*/  WARPSYNC.COLLECTIVE R15, `(.L_x_127) ;  /* 0x000000000f0c7348 */ /* 0x000fea0003c00000 */
[----:B------:R-:W-:Y:S02]  /*6720*/  ELECT P6, UR62, PT ;  /* 0x00000000003e782f */ /* 0x000fe400038c0000 */
[----:B------:R-:W-:Y:S01]  /*6730*/  MOV R14, UR62 ;  /* 0x0000003e000e7c02 */ /* 0x000fe20008000f00 */
[----:B------:R-:W-:Y:S10]  /*6740*/  ENDCOLLECTIVE ;  /* 0x000000000000791b */ /* 0x000ff40003800000 */
.L_x_127:
[----:B------:R-:W-:Y:S05]  /*6750*/  BSYNC B0 ;  /* 0x0000000000007941 */ /* 0x000fea0003800000 */
.L_x_126:
[----:B------:R-:W-:Y:S05]  /*6760*/  BRA `(.L_x_128) ;  /* 0xfffffff800607947 */ /* 0x000fea000383ffff */
.L_x_115:
[----:B0-----:R0:W1:Y:S02]  /*6770*/  SYNCS.PHASECHK.TRANS64.TRYWAIT P0, [R7+URZ], R2 ;  /* 0x00000002070075a7 */ /* 0x001064000800017f */
[----:B-1----:R-:W-:Y:S05]  /*6780*/  @!P0 NANOSLEEP.SYNCS 0x989680 ;  /* 0x009896800000895d */ /* 0x002fea0003900000 */
[----:B------:R-:W1:Y:S02]  /*6790*/  @!P0 SYNCS.PHASECHK.TRANS64 P0, [R7+URZ], R2 ;  /* 0x00000002070085a7 */ /* 0x000e64000800007f */
[----:B-1----:R-:W-:Y:S05]  /*67a0*/  @!P0 BRA `(.L_x_115) ;  /* 0xfffffffc00f08947 */ /* 0x002fea000383ffff */
[----:B------:R-:W-:Y:S05]  /*67b0*/  BRA `(.L_x_129) ;  /* 0xfffffff800a07947 */ /* 0x000fea000383ffff */
.L_x_116:
[----:B0-----:R0:W1:Y:S02]  /*67c0*/  SYNCS.PHASECHK.TRANS64.TRYWAIT P0, [R9+URZ], R4 ;  /* 0x00000004090075a7 */ /* 0x001064000800017f */
[----:B-1----:R-:W-:Y:S05]  /*67d0*/  @!P0 NANOSLEEP.SYNCS 0x989680 ;  /* 0x009896800000895d */ /* 0x002fea0003900000 */
[----:B------:R-:W1:Y:S02]  /*67e0*/  @!P0 SYNCS.PHASECHK.TRANS64 P0, [R9+URZ], R4 ;  /* 0x00000004090085a7 */ /* 0x000e64000800007f */
[----:B-1----:R-:W-:Y:S05]  /*67f0*/  @!P0 BRA `(.L_x_116) ;  /* 0xfffffffc00f08947 */ /* 0x002fea000383ffff */
[----:B------:R-:W-:Y:S05]  /*6800*/  BRA `(.L_x_130) ;  /* 0xfffffff800b07947 */ /* 0x000fea000383ffff */
.L_x_117:
[----:B0-----:R0:W1:Y:S02]  /*6810*/  SYNCS.PHASECHK.TRANS64.TRYWAIT P0, [R6+URZ], R5 ;  /* 0x00000005060075a7 */ /* 0x001064000800017f */
[----:B-1----:R-:W-:Y:S05]  /*6820*/  @!P0 NANOSLEEP.SYNCS 0x989680 ;  /* 0x009896800000895d */ /* 0x002fea0003900000 */
[----:B------:R-:W1:Y:S02]  /*6830*/  @!P0 SYNCS.PHASECHK.TRANS64 P0, [R6+URZ], R5 ;  /* 0x00000005060085a7 */ /* 0x000e64000800007f */
[----:B-1----:R-:W-:Y:S05]  /*6840*/  @!P0 BRA `(.L_x_117) ;  /* 0xfffffffc00f08947 */ /* 0x002fea000383ffff */
[----:B------:R-:W-:Y:S05]  /*6850*/  BRA `(.L_x_131) ;  /* 0xfffffff800c07947 */ /* 0x000fea000383ffff */
.L_x_118:
[----:B0-----:R0:W1:Y:S02]  /*6860*/  SYNCS.PHASECHK.TRANS64.TRYWAIT P0, [R9+URZ], R4 ;  /* 0x00000004090075a7 */ /* 0x001064000800017f */
[----:B-1----:R-:W-:Y:S05]  /*6870*/  @!P0 NANOSLEEP.SYNCS 0x989680 ;  /* 0x009896800000895d */ /* 0x002fea0003900000 */
[----:B------:R-:W1:Y:S02]  /*6880*/  @!P0 SYNCS.PHASECHK.TRANS64 P0, [R9+URZ], R4 ;  /* 0x00000004090085a7 */ /* 0x000e64000800007f */
[----:B-1----:R-:W-:Y:S05]  /*6890*/  @!P0 BRA `(.L_x_118) ;  /* 0xfffffffc00f08947 */ /* 0x002fea000383ffff */
[----:B------:R-:W-:Y:S05]  /*68a0*/  BRA `(.L_x_132) ;  /* 0xfffffff800d07947 */ /* 0x000fea000383ffff */
.L_x_119:
[----:B0-----:R0:W1:Y:S02]  /*68b0*/  SYNCS.PHASECHK.TRANS64.TRYWAIT P0, [R6+URZ], R5 ;  /* 0x00000005060075a7 */ /* 0x001064000800017f */
[----:B-1----:R-:W-:Y:S05]  /*68c0*/  @!P0 NANOSLEEP.SYNCS 0x989680 ;  /* 0x009896800000895d */ /* 0x002fea0003900000 */
[----:B------:R-:W1:Y:S02]  /*68d0*/  @!P0 SYNCS.PHASECHK.TRANS64 P0, [R6+URZ], R5 ;  /* 0x00000005060085a7 */ /* 0x000e64000800007f */
[----:B-1----:R-:W-:Y:S05]  /*68e0*/  @!P0 BRA `(.L_x_119) ;  /* 0xfffffffc00f08947 */ /* 0x002fea000383ffff */
[----:B------:R-:W-:Y:S05]  /*68f0*/  BRA `(.L_x_133) ;  /* 0xfffffff800e07947 */ /* 0x000fea000383ffff */
.L_x_120:
[----:B-1----:R1:W2:Y:S02]  /*6900*/  SYNCS.PHASECHK.TRANS64.TRYWAIT P0, [R9+URZ], R4 ;  /* 0x00000004090075a7 */ /* 0x0022a4000800017f */
[----:B--2---:R-:W-:Y:S05]  /*6910*/  @!P0 NANOSLEEP.SYNCS 0x989680 ;  /* 0x009896800000895d */ /* 0x004fea0003900000 */
[----:B------:R-:W2:Y:S02]  /*6920*/  @!P0 SYNCS.PHASECHK.TRANS64 P0, [R9+URZ], R4 ;  /* 0x00000004090085a7 */ /* 0x000ea4000800007f */
[----:B--2---:R-:W-:Y:S05]  /*6930*/  @!P0 BRA `(.L_x_120) ;  /* 0xfffffffc00f08947 */ /* 0x004fea000383ffff */
[----:B------:R-:W-:Y:S05]  /*6940*/  BRA `(.L_x_134) ;  /* 0xfffffff800e87947 */ /* 0x000fea000383ffff */
.L_x_135:
[----:B------:R-:W-:-:S00]  /*6950*/  BRA `(.L_x_135) ;  /* 0xfffffffc00fc7947 */ /* 0x000fc0000383ffff */
[----:B------:R-:W-:-:S00]  /*6960*/  NOP ;  /* 0x0000000000007918 */ /* 0x000fc00000000000 */
        /* <DEDUP_REMOVED lines=9> */
.L_x_136:


//--------------------- .nv.global.init           --------------------------
	.section	.nv.global.init,"aw",@progbits
.nv.global.init:
	.type		$str$22,@object
	.size		$str$22,($str$23 - $str$22)
$str$22:
        /*0000*/ 	.byte	0x6b, 0x5f, 0x74, 0x69, 0x6c, 0x65, 0x5f, 0x63, 0x6f, 0x75, 0x6e, 0x74, 0x20, 0x3e, 0x3d, 0x20
        /*0010*/ 	.byte	0x31, 0x00
	.type		$str$23,@object
	.size		$str$23,(__unnamed_1 - $str$23)
$str$23:
        /*0012*/ 	.byte	0x2f, 0x74, 0x6d, 0x70, 0x2f, 0x63, 0x75, 0x74, 0x6c, 0x61, 0x73, 0x73, 0x5f, 0x73, 0x77, 0x65
        /*0022*/ 	.byte	0x65, 0x70, 0x5f, 0x73, 0x72, 0x63, 0x2f, 0x69, 0x6e, 0x63, 0x6c, 0x75, 0x64, 0x65, 0x2f, 0x63
        /*0032*/ 	.byte	0x75, 0x74, 0x6c, 0x61, 0x73, 0x73, 0x2f, 0x67, 0x65, 0x6d, 0x6d, 0x2f, 0x63, 0x6f, 0x6c, 0x6c
        /*0042*/ 	.byte	0x65, 0x63, 0x74, 0x69, 0x76, 0x65, 0x2f, 0x73, 0x6d, 0x39, 0x30, 0x5f, 0x6d, 0x6d, 0x61, 0x5f
        /*0052*/ 	.byte	0x74, 0x6d, 0x61, 0x5f, 0x67, 0x6d, 0x6d, 0x61, 0x5f, 0x73, 0x73, 0x5f, 0x77, 0x61, 0x72, 0x70
        /*0062*/ 	.byte	0x73, 0x70, 0x65, 0x63, 0x69, 0x61, 0x6c, 0x69, 0x7a, 0x65, 0x64, 0x2e, 0x68, 0x70, 0x70, 0x00
	.type		__unnamed_1,@object
	.size		__unnamed_1,(.L_0 - __unnamed_1)
__unnamed_1:
        /*0072*/ 	.byte	0x76, 0x6f, 0x69, 0x64, 0x20, 0x63, 0x75, 0x74, 0x6c, 0x61, 0x73, 0x73, 0x3a, 0x3a, 0x67, 0x65
        /* <DEDUP_REMOVED lines=175> */
        /*0b72*/ 	.byte	0x00
.L_0:


//--------------------- .nv.shared._ZN7cutlass13device_kernelINS_4gemm6kernel13GemmUniversalIN4cute5tupleIJiiiiEEENS1_10collective13CollectiveMmaINS1_34MainloopSm90TmaGmmaWarpSpecializedILi7ENS5_IJNS4_1CILi1EEESB_SB_EEENS1_35KernelTmaWarpSpecializedCooperativeEEENS5_IJNSA_ILi128EEENSA_ILi64EEESF_EEEfNS5_IJlSB_lEEEfSI_NS4_8TiledMMAINS4_8MMA_AtomIJNS4_4SM904GMMA29MMA_64x64x8_F32TF32TF32_SS_TNILNSM_7ScaleInE1ELSO_1EEEEEENS4_6LayoutINS5_IJNSA_ILi2EEESB_SB_EEENS5_IJSB_NSA_ILi0EEESU_EEEEENS5_IJNS4_10UnderscoreESX_SX_EEEEENS4_13SM90_TMA_LOADENS4_14ComposedLayoutINS4_7SwizzleILi3ELi4ELi3EEENS4_18smem_ptr_flag_bitsILi32EEENSR_INS5_IJNSA_ILi8EEENSA_ILi32EEEEEENS5_IJS17_SB_EEEEEEEvNS4_8identityES10_S1B_vS1C_EENS_8epilogue10collective6detail29Sm90TmaWarpSpecializedAdapterINS1F_15DefaultEpilogueIfSI_SI_NS1E_6thread17LinearCombinationIfLi1EffLNS1J_9ScaleType4KindE0ELNS_15FloatRoundStyleE2EfEENS1_15EpilogueDefaultEEEEEvvEEEEvNT_6ParamsE --------------------------
	.section	.nv.shared._ZN7cutlass13device_kernelINS_4gemm6kernel13GemmUniversalIN4cute5tupleIJiiiiEEENS1_10collective13CollectiveMmaINS1_34MainloopSm90TmaGmmaWarpSpecializedILi7ENS5_IJNS4_1CILi1EEESB_SB_EEENS1_35KernelTmaWarpSpecializedCooperativeEEENS5_IJNSA_ILi128EEENSA_ILi64EEESF_EEEfNS5_IJlSB_lEEEfSI_NS4_8TiledMMAINS4_8MMA_AtomIJNS4_4SM904GMMA29MMA_64x64x8_F32TF32TF32_SS_TNILNSM_7ScaleInE1ELSO_1EEEEEENS4_6LayoutINS5_IJNSA_ILi2EEESB_SB_EEENS5_IJSB_NSA_ILi0EEESU_EEEEENS5_IJNS4_10UnderscoreESX_SX_EEEEENS4_13SM90_TMA_LOADENS4_14ComposedLayoutINS4_7SwizzleILi3ELi4ELi3EEENS4_18smem_ptr_flag_bitsILi32EEENSR_INS5_IJNSA_ILi8EEENSA_ILi32EEEEEENS5_IJS17_SB_EEEEEEEvNS4_8identityES10_S1B_vS1C_EENS_8epilogue10collective6detail29Sm90TmaWarpSpecializedAdapterINS1F_15DefaultEpilogueIfSI_SI_NS1E_6thread17LinearCombinationIfLi1EffLNS1J_9ScaleType4KindE0ELNS_15FloatRoundStyleE2EfEENS1_15EpilogueDefaultEEEEEvvEEEEvNT_6ParamsE,"aw",@nobits
	.sectionflags	@""
	.align	16
	.zero		1024


//--------------------- .nv.shared.reserved.0     --------------------------
	.section	.nv.shared.reserved.0,"aw",@nobits
	.weak		__nv_reservedSMEM_offset_0_alias
	.size		__nv_reservedSMEM_offset_0_alias, 0, 0
	.other		__nv_reservedSMEM_offset_0_alias,@"STO_CUDA_RESERVED_SHARED STV_DEFAULT"
__nv_reservedSMEM_offset_0_alias:
	.zero		0


//--------------------- .nv.global                --------------------------
	.section	.nv.global,"aw",@nobits
.nv.global:
	.type		_ZN40_INTERNAL_5585da4c_4_k_cu_78a16a7a_196904cute1_E,@object
	.size		_ZN40_INTERNAL_5585da4c_4_k_cu_78a16a7a_196904cute1_E,(_ZN40_INTERNAL_5585da4c_4_k_cu_78a16a7a_196904cuda3std3__45__cpo6cbeginE - _ZN40_INTERNAL_5585da4c_4_k_cu_78a16a7a_196904cute1_E)
_ZN40_INTERNAL_5585da4c_4_k_cu_78a16a7a_196904cute1_E:
	.zero		1
	.type		_ZN40_INTERNAL_5585da4c_4_k_cu_78a16a7a_196904cuda3std3__45__cpo6cbeginE,@object
	.size		_ZN40_INTERNAL_5585da4c_4_k_cu_78a16a7a_196904cuda3std3__45__cpo6cbeginE,(_ZN40_INTERNAL_5585da4c_4_k_cu_78a16a7a_196904cuda3std3__48in_placeE - _ZN40_INTERNAL_5585da4c_4_k_cu_78a16a7a_196904cuda3std3__45__cpo6cbeginE)
_ZN40_INTERNAL_5585da4c_4_k_cu_78a16a7a_196904cuda3std3__45__cpo6cbeginE:
	.zero		1
	.type		_ZN40_INTERNAL_5585da4c_4_k_cu_78a16a7a_196904cuda3std3__48in_placeE,@object
	.size		_ZN40_INTERNAL_5585da4c_4_k_cu_78a16a7a_196904cuda3std3__48in_placeE,(_ZN40_INTERNAL_5585da4c_4_k_cu_78a16a7a_196904cuda3std6ranges3__45__cpo9iter_moveE - _ZN40_INTERNAL_5585da4c_4_k_cu_78a16a7a_196904cuda3std3__48in_placeE)
_ZN40_INTERNAL_5585da4c_4_k_cu_78a16a7a_196904cuda3std3__48in_placeE:
	.zero		1
	.type		_ZN40_INTERNAL_5585da4c_4_k_cu_78a16a7a_196904cuda3std6ranges3__45__cpo9iter_moveE,@object
	.size		_ZN40_INTERNAL_5585da4c_4_k_cu_78a16a7a_196904cuda3std6ranges3__45__cpo9iter_moveE,(_ZN40_INTERNAL_5585da4c_4_k_cu_78a16a7a_196904cuda3std3__45__cpo5beginE - _ZN40_INTERNAL_5585da4c_4_k_cu_78a16a7a_196904cuda3std6ranges3__45__cpo9iter_moveE)
_ZN40_INTERNAL_5585da4c_4_k_cu_78a16a7a_196904cuda3std6ranges3__45__cpo9iter_moveE:
	.zero		1
	.type		_ZN40_INTERNAL_5585da4c_4_k_cu_78a16a7a_196904cuda3std3__45__cpo5beginE,@object
	.size		_ZN40_INTERNAL_5585da4c_4_k_cu_78a16a7a_196904cuda3std3__45__cpo5beginE,(_ZN40_INTERNAL_5585da4c_4_k_cu_78a16a7a_196904cuda3std3__442_GLOBAL__N__5585da4c_4_k_cu_78a16a7a_196906ignoreE - _ZN40_INTERNAL_5585da4c_4_k_cu_78a16a7a_196904cuda3std3__45__cpo5beginE)
_ZN40_INTERNAL_5585da4c_4_k_cu_78a16a7a_196904cuda3std3__45__cpo5beginE:
	.zero		1
	.type		_ZN40_INTERNAL_5585da4c_4_k_cu_78a16a7a_196904cuda3std3__442_GLOBAL__N__5585da4c_4_k_cu_78a16a7a_196906ignoreE,@object
	.size		_ZN40_INTERNAL_5585da4c_4_k_cu_78a16a7a_196904cuda3std3__442_GLOBAL__N__5585da4c_4_k_cu_78a16a7a_196906ignoreE,(_ZN40_INTERNAL_5585da4c_4_k_cu_78a16a7a_196904cute7productE - _ZN40_INTERNAL_5585da4c_4_k_cu_78a16a7a_196904cuda3std3__442_GLOBAL__N__5585da4c_4_k_cu_78a16a7a_196906ignoreE)
_ZN40_INTERNAL_5585da4c_4_k_cu_78a16a7a_196904cuda3std3__442_GLOBAL__N__5585da4c_4_k_cu_78a16a7a_196906ignoreE:
	.zero		1
	.type		_ZN40_INTERNAL_5585da4c_4_k_cu_78a16a7a_196904cute7productE,@object
	.size		_ZN40_INTERNAL_5585da4c_4_k_cu_78a16a7a_196904cute7productE,(_ZN40_INTERNAL_5585da4c_4_k_cu_78a16a7a_196904cuda3std3__45__cpo3endE - _ZN40_INTERNAL_5585da4c_4_k_cu_78a16a7a_196904cute7productE)
_ZN40_INTERNAL_5585da4c_4_k_cu_78a16a7a_196904cute7productE:
	.zero		1
	.type		_ZN40_INTERNAL_5585da4c_4_k_cu_78a16a7a_196904cuda3std3__45__cpo3endE,@object
	.size		_ZN40_INTERNAL_5585da4c_4_k_cu_78a16a7a_196904cuda3std3__45__cpo3endE,(_ZN40_INTERNAL_5585da4c_4_k_cu_78a16a7a_196904cuda3std3__419piecewise_constructE - _ZN40_INTERNAL_5585da4c_4_k_cu_78a16a7a_196904cuda3std3__45__cpo3endE)
_ZN40_INTERNAL_5585da4c_4_k_cu_78a16a7a_196904cuda3std3__45__cpo3endE:
	.zero		1
	.type		_ZN40_INTERNAL_5585da4c_4_k_cu_78a16a7a_196904cuda3std3__419piecewise_constructE,@object
	.size		_ZN40_INTERNAL_5585da4c_4_k_cu_78a16a7a_196904cuda3std3__419piecewise_constructE,(_ZN40_INTERNAL_5585da4c_4_k_cu_78a16a7a_196904cuda3std3__45__cpo4cendE - _ZN40_INTERNAL_5585da4c_4_k_cu_78a16a7a_196904cuda3std3__419piecewise_constructE)
_ZN40_INTERNAL_5585da4c_4_k_cu_78a16a7a_196904cuda3std3__419piecewise_constructE:
	.zero		1
	.type		_ZN40_INTERNAL_5585da4c_4_k_cu_78a16a7a_196904cuda3std3__45__cpo4cendE,@object
	.size		_ZN40_INTERNAL_5585da4c_4_k_cu_78a16a7a_196904cuda3std3__45__cpo4cendE,(_ZN40_INTERNAL_5585da4c_4_k_cu_78a16a7a_196904cuda3std6ranges3__45__cpo4swapE - _ZN40_INTERNAL_5585da4c_4_k_cu_78a16a7a_196904cuda3std3__45__cpo4cendE)
_ZN40_INTERNAL_5585da4c_4_k_cu_78a16a7a_196904cuda3std3__45__cpo4cendE:
	.zero		1
	.type		_ZN40_INTERNAL_5585da4c_4_k_cu_78a16a7a_196904cuda3std6ranges3__45__cpo4swapE,@object
	.size		_ZN40_INTERNAL_5585da4c_4_k_cu_78a16a7a_196904cuda3std6ranges3__45__cpo4swapE,(.L_8 - _ZN40_INTERNAL_5585da4c_4_k_cu_78a16a7a_196904cuda3std6ranges3__45__cpo4swapE)
_ZN40_INTERNAL_5585da4c_4_k_cu_78a16a7a_196904cuda3std6ranges3__45__cpo4swapE:
	.zero		1
.L_8:


//--------------------- .nv.constant0._ZN7cutlass13device_kernelINS_4gemm6kernel13GemmUniversalIN4cute5tupleIJiiiiEEENS1_10collective13CollectiveMmaINS1_34MainloopSm90TmaGmmaWarpSpecializedILi7ENS5_IJNS4_1CILi1EEESB_SB_EEENS1_35KernelTmaWarpSpecializedCooperativeEEENS5_IJNSA_ILi128EEENSA_ILi64EEESF_EEEfNS5_IJlSB_lEEEfSI_NS4_8TiledMMAINS4_8MMA_AtomIJNS4_4SM904GMMA29MMA_64x64x8_F32TF32TF32_SS_TNILNSM_7ScaleInE1ELSO_1EEEEEENS4_6LayoutINS5_IJNSA_ILi2EEESB_SB_EEENS5_IJSB_NSA_ILi0EEESU_EEEEENS5_IJNS4_10UnderscoreESX_SX_EEEEENS4_13SM90_TMA_LOADENS4_14ComposedLayoutINS4_7SwizzleILi3ELi4ELi3EEENS4_18smem_ptr_flag_bitsILi32EEENSR_INS5_IJNSA_ILi8EEENSA_ILi32EEEEEENS5_IJS17_SB_EEEEEEEvNS4_8identityES10_S1B_vS1C_EENS_8epilogue10collective6detail29Sm90TmaWarpSpecializedAdapterINS1F_15DefaultEpilogueIfSI_SI_NS1E_6thread17LinearCombinationIfLi1EffLNS1J_9ScaleType4KindE0ELNS_15FloatRoundStyleE2EfEENS1_15EpilogueDefaultEEEEEvvEEEEvNT_6ParamsE --------------------------
	.section	.nv.constant0._ZN7cutlass13device_kernelINS_4gemm6kernel13GemmUniversalIN4cute5tupleIJiiiiEEENS1_10collective13CollectiveMmaINS1_34MainloopSm90TmaGmmaWarpSpecializedILi7ENS5_IJNS4_1CILi1EEESB_SB_EEENS1_35KernelTmaWarpSpecializedCooperativeEEENS5_IJNSA_ILi128EEENSA_ILi64EEESF_EEEfNS5_IJlSB_lEEEfSI_NS4_8TiledMMAINS4_8MMA_AtomIJNS4_4SM904GMMA29MMA_64x64x8_F32TF32TF32_SS_TNILNSM_7ScaleInE1ELSO_1EEEEEENS4_6LayoutINS5_IJNSA_ILi2EEESB_SB_EEENS5_IJSB_NSA_ILi0EEESU_EEEEENS5_IJNS4_10UnderscoreESX_SX_EEEEENS4_13SM90_TMA_LOADENS4_14ComposedLayoutINS4_7SwizzleILi3ELi4ELi3EEENS4_18smem_ptr_flag_bitsILi32EEENSR_INS5_IJNSA_ILi8EEENSA_ILi32EEEEEENS5_IJS17_SB_EEEEEEEvNS4_8identityES10_S1B_vS1C_EENS_8epilogue10collective6detail29Sm90TmaWarpSpecializedAdapterINS1F_15DefaultEpilogueIfSI_SI_NS1E_6thread17LinearCombinationIfLi1EffLNS1J_9ScaleType4KindE0ELNS_15FloatRoundStyleE2EfEENS1_15EpilogueDefaultEEEEEvvEEEEvNT_6ParamsE,"a",@progbits
	.sectionflags	@""
	.align	4
.nv.constant0._ZN7cutlass13device_kernelINS_4gemm6kernel13GemmUniversalIN4cute5tupleIJiiiiEEENS1_10collective13CollectiveMmaINS1_34MainloopSm90TmaGmmaWarpSpecializedILi7ENS5_IJNS4_1CILi1EEESB_SB_EEENS1_35KernelTmaWarpSpecializedCooperativeEEENS5_IJNSA_ILi128EEENSA_ILi64EEESF_EEEfNS5_IJlSB_lEEEfSI_NS4_8TiledMMAINS4_8MMA_AtomIJNS4_4SM904GMMA29MMA_64x64x8_F32TF32TF32_SS_TNILNSM_7ScaleInE1ELSO_1EEEEEENS4_6LayoutINS5_IJNSA_ILi2EEESB_SB_EEENS5_IJSB_NSA_ILi0EEESU_EEEEENS5_IJNS4_10UnderscoreESX_SX_EEEEENS4_13SM90_TMA_LOADENS4_14ComposedLayoutINS4_7SwizzleILi3ELi4ELi3EEENS4_18smem_ptr_flag_bitsILi32EEENSR_INS5_IJNSA_ILi8EEENSA_ILi32EEEEEENS5_IJS17_SB_EEEEEEEvNS4_8identityES10_S1B_vS1C_EENS_8epilogue10collective6detail29Sm90TmaWarpSpecializedAdapterINS1F_15DefaultEpilogueIfSI_SI_NS1E_6thread17LinearCombinationIfLi1EffLNS1J_9ScaleType4KindE0ELNS_15FloatRoundStyleE2EfEENS1_15EpilogueDefaultEEEEEvvEEEEvNT_6ParamsE:
	.zero		1664


//--------------------- SYMBOLS --------------------------

	.type		.nv.reservedSmem.offset0,@object
	.size		.nv.reservedSmem.offset0,0x4
	.type		__assertfail,@function
